	.target	sm_90a

	.elftype	@"ET_EXEC"


//--------------------- .note.nv.tkinfo           --------------------------
	.section	.note.nv.tkinfo,"",@"SHT_NOTE"
	.sectionflags	@"SHF_NOTE_NV_TKINFO"
	.tkinfo
        /*0018*/ 	.word	0x00000002
        /*0030*/ 	.string	""
        /*0030*/ 	.string	"ptxas"
        /*0030*/ 	.string	"Cuda compilation tools, release 13.0, V13.0.88"
        /*0030*/ 	.string	"Build cuda_13.0.r13.0/compiler.36424714_0"
        /*0030*/ 	.string	"-arch sm_90a -m 64 "



//--------------------- .note.nv.cuinfo           --------------------------
	.section	.note.nv.cuinfo,"",@"SHT_NOTE"
	.sectionflags	@"SHF_NOTE_NV_CUINFO"
        /*0018*/ 	.short	0x0002
        /*001a*/ 	.short	0x005a
        /*001c*/ 	.short	0x0082
	.zero		2


//--------------------- .nv.info                  --------------------------
	.section	.nv.info,"",@"SHT_CUDA_INFO"
	.align	4


	//----- nvinfo : EIATTR_REGCOUNT
	.align		4
        /*0000*/ 	.byte	0x04, 0x2f
        /*0002*/ 	.short	(.L_15 - .L_14)
	.align		4
.L_14:
        /*0004*/ 	.word	index@(_ZN7cutlass13device_kernelINS_4gemm6kernel13GemmUniversalIN4cute5tupleIJiiiiEEENS1_10collective13CollectiveMmaINS1_34MainloopSm90TmaGmmaWarpSpecializedILi5ENS5_IJNS4_1CILi1EEESB_SB_EEENS1_32KernelTmaWarpSpecializedPingpongEEENS5_IJNSA_ILi64EEESF_NSA_ILi32EEEEEEaNS5_IJlSB_lEEEaSI_NS4_8TiledMMAINS4_8MMA_AtomIJNS4_4SM904GMMA26MMA_64x64x32_S32S8S8_SS_TNEEEENS4_6LayoutISC_NS5_IJNSA_ILi0EEESQ_SQ_EEEEENS5_IJNS4_10UnderscoreEST_ST_EEEEENS4_13SM90_TMA_LOADENS4_14ComposedLayoutINS4_7SwizzleILi1ELi4ELi3EEENS4_18smem_ptr_flag_bitsILi8EEENSP_INS5_IJNSA_ILi8EEESG_EEENS5_IJSG_SB_EEEEEEEvNS4_8identityESW_S16_vS17_EENS_8epilogue10collective6detail29Sm90TmaWarpSpecializedAdapterINS1A_15DefaultEpilogueIaSI_SI_NS19_6thread17LinearCombinationIaLi1EiiLNS1E_9ScaleType4KindE0ELNS_15FloatRoundStyleE2EaEENS1_15EpilogueDefaultEEEEEvvEEEEvNT_6ParamsE)
        /*0008*/ 	.word	0x000000a8


	//----- nvinfo : EIATTR_FRAME_SIZE
	.align		4
.L_15:
        /*000c*/ 	.byte	0x04, 0x11
        /*000e*/ 	.short	(.L_17 - .L_16)
	.align		4
.L_16:
        /*0010*/ 	.word	index@(_ZN7cutlass13device_kernelINS_4gemm6kernel13GemmUniversalIN4cute5tupleIJiiiiEEENS1_10collective13CollectiveMmaINS1_34MainloopSm90TmaGmmaWarpSpecializedILi5ENS5_IJNS4_1CILi1EEESB_SB_EEENS1_32KernelTmaWarpSpecializedPingpongEEENS5_IJNSA_ILi64EEESF_NSA_ILi32EEEEEEaNS5_IJlSB_lEEEaSI_NS4_8TiledMMAINS4_8MMA_AtomIJNS4_4SM904GMMA26MMA_64x64x32_S32S8S8_SS_TNEEEENS4_6LayoutISC_NS5_IJNSA_ILi0EEESQ_SQ_EEEEENS5_IJNS4_10UnderscoreEST_ST_EEEEENS4_13SM90_TMA_LOADENS4_14ComposedLayoutINS4_7SwizzleILi1ELi4ELi3EEENS4_18smem_ptr_flag_bitsILi8EEENSP_INS5_IJNSA_ILi8EEESG_EEENS5_IJSG_SB_EEEEEEEvNS4_8identityESW_S16_vS17_EENS_8epilogue10collective6detail29Sm90TmaWarpSpecializedAdapterINS1A_15DefaultEpilogueIaSI_SI_NS19_6thread17LinearCombinationIaLi1EiiLNS1E_9ScaleType4KindE0ELNS_15FloatRoundStyleE2EaEENS1_15EpilogueDefaultEEEEEvvEEEEvNT_6ParamsE)
        /*0014*/ 	.word	0x00000008


	//----- nvinfo : EIATTR_MIN_STACK_SIZE
	.align		4
.L_17:
        /*0018*/ 	.byte	0x04, 0x12
        /*001a*/ 	.short	(.L_19 - .L_18)
	.align		4
.L_18:
        /*001c*/ 	.word	index@(_ZN7cutlass13device_kernelINS_4gemm6kernel13GemmUniversalIN4cute5tupleIJiiiiEEENS1_10collective13CollectiveMmaINS1_34MainloopSm90TmaGmmaWarpSpecializedILi5ENS5_IJNS4_1CILi1EEESB_SB_EEENS1_32KernelTmaWarpSpecializedPingpongEEENS5_IJNSA_ILi64EEESF_NSA_ILi32EEEEEEaNS5_IJlSB_lEEEaSI_NS4_8TiledMMAINS4_8MMA_AtomIJNS4_4SM904GMMA26MMA_64x64x32_S32S8S8_SS_TNEEEENS4_6LayoutISC_NS5_IJNSA_ILi0EEESQ_SQ_EEEEENS5_IJNS4_10UnderscoreEST_ST_EEEEENS4_13SM90_TMA_LOADENS4_14ComposedLayoutINS4_7SwizzleILi1ELi4ELi3EEENS4_18smem_ptr_flag_bitsILi8EEENSP_INS5_IJNSA_ILi8EEESG_EEENS5_IJSG_SB_EEEEEEEvNS4_8identityESW_S16_vS17_EENS_8epilogue10collective6detail29Sm90TmaWarpSpecializedAdapterINS1A_15DefaultEpilogueIaSI_SI_NS19_6thread17LinearCombinationIaLi1EiiLNS1E_9ScaleType4KindE0ELNS_15FloatRoundStyleE2EaEENS1_15EpilogueDefaultEEEEEvvEEEEvNT_6ParamsE)
        /*0020*/ 	.word	0x00000008
.L_19:


//--------------------- .nv.compat                --------------------------
	.section	.nv.compat,"",@"SHT_CUDA_COMPAT_INFO"
	.align	4
        /*0000*/ 	.byte	0x02, 0x09, 0x01, 0x00, 0x02, 0x02, 0x04, 0x00, 0x02, 0x05, 0x05, 0x00, 0x03, 0x07, 0x01, 0x01
        /*0010*/ 	.byte	0x02, 0x03, 0x01, 0x00, 0x02, 0x06, 0x01, 0x00, 0x04, 0x0b, 0x08, 0x00, 0x00, 0x00, 0x00, 0x00
        /*0020*/ 	.byte	0x00, 0x00, 0x00, 0x00


//--------------------- .nv.info._ZN7cutlass13device_kernelINS_4gemm6kernel13GemmUniversalIN4cute5tupleIJiiiiEEENS1_10collective13CollectiveMmaINS1_34MainloopSm90TmaGmmaWarpSpecializedILi5ENS5_IJNS4_1CILi1EEESB_SB_EEENS1_32KernelTmaWarpSpecializedPingpongEEENS5_IJNSA_ILi64EEESF_NSA_ILi32EEEEEEaNS5_IJlSB_lEEEaSI_NS4_8TiledMMAINS4_8MMA_AtomIJNS4_4SM904GMMA26MMA_64x64x32_S32S8S8_SS_TNEEEENS4_6LayoutISC_NS5_IJNSA_ILi0EEESQ_SQ_EEEEENS5_IJNS4_10UnderscoreEST_ST_EEEEENS4_13SM90_TMA_LOADENS4_14ComposedLayoutINS4_7SwizzleILi1ELi4ELi3EEENS4_18smem_ptr_flag_bitsILi8EEENSP_INS5_IJNSA_ILi8EEESG_EEENS5_IJSG_SB_EEEEEEEvNS4_8identityESW_S16_vS17_EENS_8epilogue10collective6detail29Sm90TmaWarpSpecializedAdapterINS1A_15DefaultEpilogueIaSI_SI_NS19_6thread17LinearCombinationIaLi1EiiLNS1E_9ScaleType4KindE0ELNS_15FloatRoundStyleE2EaEENS1_15EpilogueDefaultEEEEEvvEEEEvNT_6ParamsE --------------------------
	.section	.nv.info._ZN7cutlass13device_kernelINS_4gemm6kernel13GemmUniversalIN4cute5tupleIJiiiiEEENS1_10collective13CollectiveMmaINS1_34MainloopSm90TmaGmmaWarpSpecializedILi5ENS5_IJNS4_1CILi1EEESB_SB_EEENS1_32KernelTmaWarpSpecializedPingpongEEENS5_IJNSA_ILi64EEESF_NSA_ILi32EEEEEEaNS5_IJlSB_lEEEaSI_NS4_8TiledMMAINS4_8MMA_AtomIJNS4_4SM904GMMA26MMA_64x64x32_S32S8S8_SS_TNEEEENS4_6LayoutISC_NS5_IJNSA_ILi0EEESQ_SQ_EEEEENS5_IJNS4_10UnderscoreEST_ST_EEEEENS4_13SM90_TMA_LOADENS4_14ComposedLayoutINS4_7SwizzleILi1ELi4ELi3EEENS4_18smem_ptr_flag_bitsILi8EEENSP_INS5_IJNSA_ILi8EEESG_EEENS5_IJSG_SB_EEEEEEEvNS4_8identityESW_S16_vS17_EENS_8epilogue10collective6detail29Sm90TmaWarpSpecializedAdapterINS1A_15DefaultEpilogueIaSI_SI_NS19_6thread17LinearCombinationIaLi1EiiLNS1E_9ScaleType4KindE0ELNS_15FloatRoundStyleE2EaEENS1_15EpilogueDefaultEEEEEvvEEEEvNT_6ParamsE,"",@"SHT_CUDA_INFO"
	.sectionflags	@""
	.align	4


	//----- nvinfo : EIATTR_CUDA_API_VERSION
	.align		4
        /*0000*/ 	.byte	0x04, 0x37
        /*0002*/ 	.short	(.L_21 - .L_20)
.L_20:
        /*0004*/ 	.word	0x00000082


	//----- nvinfo : EIATTR_KPARAM_INFO
	.align		4
.L_21:
        /*0008*/ 	.byte	0x04, 0x17
        /*000a*/ 	.short	(.L_23 - .L_22)
.L_22:
        /*000c*/ 	.word	0x00000000
        /*0010*/ 	.short	0x0000
        /*0012*/ 	.short	0x0070
        /*0014*/ 	.byte	0x00, 0xf0, 0x01, 0x10


	//----- nvinfo : EIATTR_SPARSE_MMA_MASK
	.align		4
.L_23:
        /*0018*/ 	.byte	0x03, 0x50
        /*001a*/ 	.short	0x0000


	//----- nvinfo : EIATTR_MAXREG_COUNT
	.align		4
        /*001c*/ 	.byte	0x03, 0x1b
        /*001e*/ 	.short	0x00a8


	//----- nvinfo : EIATTR_NUM_BARRIERS
	.align		4
        /*0020*/ 	.byte	0x02, 0x4c
        /*0022*/ 	.byte	0x01
	.zero		1


	//----- nvinfo : EIATTR_EXTERNS
	.align		4
        /*0024*/ 	.byte	0x04, 0x0f
        /*0026*/ 	.short	(.L_25 - .L_24)


	//   ....[0]....
	.align		4
.L_24:
        /*0028*/ 	.word	index@(__assertfail)


	//----- nvinfo : EIATTR_ANNOTATIONS
	.align		4
.L_25:
        /*002c*/ 	.byte	0x04, 0x55
        /*002e*/ 	.short	(.L_27 - .L_26)


	//   ....[0]....
.L_26:
        /*0030*/ 	.word	0x00000001
        /*0034*/ 	.byte	0xf0, 0x0a, 0x00, 0x00, 0x01, 0x00, 0x00, 0x00, 0x10, 0x12, 0x00, 0x00, 0x01, 0x00, 0x00, 0x00
        /*0044*/ 	.byte	0x70, 0x3a, 0x00, 0x00, 0x01, 0x00, 0x00, 0x00, 0xf0, 0x45, 0x00, 0x00


	//----- nvinfo : EIATTR_MERCURY_ISA_VERSION
	.align		4
.L_27:
        /*0050*/ 	.byte	0x03, 0x5f
        /*0052*/ 	.short	0x0101


	//----- nvinfo : EIATTR_INT_WARP_WIDE_INSTR_OFFSETS
	.align		4
        /*0054*/ 	.byte	0x04, 0x31
        /*0056*/ 	.short	(.L_29 - .L_28)


	//   ....[0]....
.L_28:
        /*0058*/ 	.word	0x00000450


	//   ....[1]....
        /*005c*/ 	.word	0x00000470


	//   ....[2]....
        /*0060*/ 	.word	0x000004f0


	//   ....[3]....
        /*0064*/ 	.word	0x00000500


	//   ....[4]....
        /*0068*/ 	.word	0x00000510


	//   ....[5]....
        /*006c*/ 	.word	0x00000530


	//   ....[6]....
        /*0070*/ 	.word	0x00000580


	//   ....[7]....
        /*0074*/ 	.word	0x000005a0


	//----- nvinfo : EIATTR_COOP_GROUP_MASK_REGIDS
	.align		4
.L_29:
        /*0078*/ 	.byte	0x04, 0x29
        /*007a*/ 	.short	(.L_31 - .L_30)


	//   ....[0]....
.L_30:
        /*007c*/ 	.word	0xffffffff


	//   ....[1]....
        /*0080*/ 	.word	0xffffffff


	//   ....[2]....
        /*0084*/ 	.word	0xffffffff


	//   ....[3]....
        /*0088*/ 	.word	0xffffffff


	//   ....[4]....
        /*008c*/ 	.word	0xffffffff


	//   ....[5]....
        /*0090*/ 	.word	0xffffffff


	//----- nvinfo : EIATTR_COOP_GROUP_INSTR_OFFSETS
	.align		4
.L_31:
        /*0094*/ 	.byte	0x04, 0x28
        /*0096*/ 	.short	(.L_33 - .L_32)


	//   ....[0]....
.L_32:
        /*0098*/ 	.word	0x00000070


	//   ....[1]....
        /*009c*/ 	.word	0x00000080


	//   ....[2]....
        /*00a0*/ 	.word	0x00000140


	//   ....[3]....
        /*00a4*/ 	.word	0x000002f0


	//   ....[4]....
        /*00a8*/ 	.word	0x00000330


	//   ....[5]....
        /*00ac*/ 	.word	0x00000370


	//----- nvinfo : EIATTR_REG_RECONFIG
	.align		4
.L_33:
        /*00b0*/ 	.byte	0x01, 0x54
	.zero		2


	//----- nvinfo : EIATTR_SYSCALL_OFFSETS
	.align		4
        /*00b4*/ 	.byte	0x04, 0x46
        /*00b6*/ 	.short	(.L_35 - .L_34)


	//   ....[0]....
.L_34:
        /*00b8*/ 	.word	0x000016b0


	//----- nvinfo : EIATTR_MBARRIER_INSTR_OFFSETS
	.align		4
.L_35:
        /*00bc*/ 	.byte	0x04, 0x39
        /*00be*/ 	.short	(.L_37 - .L_36)


	//   ....[0]....
.L_36:
        /*00c0*/ 	.word	0x00000240
        /*00c4*/ 	.word	0x000000ff
        /*00c8*/ 	.word	0x00000000
        /*00cc*/ 	.short	0x0100
        /*00ce*/ 	.byte	0x08
	.zero		1


	//   ....[1]....
        /*00d0*/ 	.word	0x00000250
        /*00d4*/ 	.word	0x000000ff
        /*00d8*/ 	.word	0x00000028
        /*00dc*/ 	.short	0x0100
        /*00de*/ 	.byte	0x08
	.zero		1


	//   ....[2]....
        /*00e0*/ 	.word	0x00000260
        /*00e4*/ 	.word	0x000000ff
        /*00e8*/ 	.word	0x00000008
        /*00ec*/ 	.short	0x0100
        /*00ee*/ 	.byte	0x08
	.zero		1


	//   ....[3]....
        /*00f0*/ 	.word	0x00000270
        /*00f4*/ 	.word	0x000000ff
        /*00f8*/ 	.word	0x00000030
        /*00fc*/ 	.short	0x0100
        /*00fe*/ 	.byte	0x08
	.zero		1


	//   ....[4]....
        /*0100*/ 	.word	0x00000280
        /*0104*/ 	.word	0x000000ff
        /*0108*/ 	.word	0x00000010
        /*010c*/ 	.short	0x0100
        /*010e*/ 	.byte	0x08
	.zero		1


	//   ....[5]....
        /*0110*/ 	.word	0x00000290
        /*0114*/ 	.word	0x000000ff
        /*0118*/ 	.word	0x00000038
        /*011c*/ 	.short	0x0100
        /*011e*/ 	.byte	0x08
	.zero		1


	//   ....[6]....
        /*0120*/ 	.word	0x000002a0
        /*0124*/ 	.word	0x000000ff
        /*0128*/ 	.word	0x00000018
        /*012c*/ 	.short	0x0100
        /*012e*/ 	.byte	0x08
	.zero		1


	//   ....[7]....
        /*0130*/ 	.word	0x000002b0
        /*0134*/ 	.word	0x000000ff
        /*0138*/ 	.word	0x00000040
        /*013c*/ 	.short	0x0100
        /*013e*/ 	.byte	0x08
	.zero		1


	//   ....[8]....
        /*0140*/ 	.word	0x000002c0
        /*0144*/ 	.word	0x000000ff
        /*0148*/ 	.word	0x00000020
        /*014c*/ 	.short	0x0100
        /*014e*/ 	.byte	0x08
	.zero		1


	//   ....[9]....
        /*0150*/ 	.word	0x000002d0
        /*0154*/ 	.word	0x000000ff
        /*0158*/ 	.word	0x00000048
        /*015c*/ 	.short	0x0100
        /*015e*/ 	.byte	0x08
	.zero		1


	//   ....[10]....
        /*0160*/ 	.word	0x000005e0
        /*0164*/ 	.word	0x000000ff
        /*0168*/ 	.word	0x00000080
        /*016c*/ 	.short	0x0100
        /*016e*/ 	.byte	0x08
	.zero		1


	//   ....[11]....
        /*0170*/ 	.word	0x00000650
        /*0174*/ 	.word	0x000000ff
        /*0178*/ 	.word	0x00000088
        /*017c*/ 	.short	0x0100
        /*017e*/ 	.byte	0x08
	.zero		1


	//   ....[12]....
        /*0180*/ 	.word	0x00000670
        /*0184*/ 	.word	0x000000ff
        /*0188*/ 	.word	0x00000060
        /*018c*/ 	.short	0x0100
        /*018e*/ 	.byte	0x09
	.zero		1


	//   ....[13]....
        /*0190*/ 	.word	0x00000680
        /*0194*/ 	.word	0x000000ff
        /*0198*/ 	.word	0x00000068
        /*019c*/ 	.short	0x0100
        /*019e*/ 	.byte	0x09
	.zero		1


	//   ....[14]....
        /*01a0*/ 	.word	0x00000690
        /*01a4*/ 	.word	0x000000ff
        /*01a8*/ 	.word	0x00000070
        /*01ac*/ 	.short	0x0100
        /*01ae*/ 	.byte	0x09
	.zero		1


	//   ....[15]....
        /*01b0*/ 	.word	0x000006a0
        /*01b4*/ 	.word	0x000000ff
        /*01b8*/ 	.word	0x00000078
        /*01bc*/ 	.short	0x0100
        /*01be*/ 	.byte	0x09
	.zero		1


	//   ....[16]....
        /*01c0*/ 	.word	0x00001570
        /*01c4*/ 	.word	0x000000ff
        /*01c8*/ 	.word	0xfffffff8
        /*01cc*/ 	.short	0x010a
        /*01ce*/ 	.byte	0x2b
	.zero		1


	//   ....[17]....
        /*01d0*/ 	.word	0x00001740
        /*01d4*/ 	.word	0x00000003
        /*01d8*/ 	.word	0x00000000
        /*01dc*/ 	.short	0x010a
        /*01de*/ 	.byte	0x3f
	.zero		1


	//   ....[18]....
        /*01e0*/ 	.word	0x00001780
        /*01e4*/ 	.word	0x00000003
        /*01e8*/ 	.word	0x00000000
        /*01ec*/ 	.short	0x010a
        /*01ee*/ 	.byte	0x3f
	.zero		1


	//   ....[19]....
        /*01f0*/ 	.word	0x00001910
        /*01f4*/ 	.word	0x000000ff
        /*01f8*/ 	.word	0x00000000
        /*01fc*/ 	.short	0x010a
        /*01fe*/ 	.byte	0x04
	.zero		1


	//   ....[20]....
        /*0200*/ 	.word	0x00001950
        /*0204*/ 	.word	0x000000ff
        /*0208*/ 	.word	0x00000000
        /*020c*/ 	.short	0x010a
        /*020e*/ 	.byte	0x04
	.zero		1


	//   ....[21]....
        /*0210*/ 	.word	0x00001a40
        /*0214*/ 	.word	0x000000ff
        /*0218*/ 	.word	0x00000000
        /*021c*/ 	.short	0x0101
        /*021e*/ 	.byte	0x04
	.zero		1


	//   ....[22]....
        /*0220*/ 	.word	0x00001b40
        /*0224*/ 	.word	0x00000003
        /*0228*/ 	.word	0x00000000
        /*022c*/ 	.short	0x0101
        /*022e*/ 	.byte	0x2f
	.zero		1


	//   ....[23]....
        /*0230*/ 	.word	0x00001c10
        /*0234*/ 	.word	0x000000ff
        /*0238*/ 	.word	0x00000000
        /*023c*/ 	.short	0x0101
        /*023e*/ 	.byte	0x06
	.zero		1


	//   ....[24]....
        /*0240*/ 	.word	0x00001c80
        /*0244*/ 	.word	0x000000ff
        /*0248*/ 	.word	0x00000008
        /*024c*/ 	.short	0x010a
        /*024e*/ 	.byte	0x2b
	.zero		1


	//   ....[25]....
        /*0250*/ 	.word	0x00003ab0
        /*0254*/ 	.word	0x00000000
        /*0258*/ 	.word	0x00000000
        /*025c*/ 	.short	0x0101
        /*025e*/ 	.byte	0x2f
	.zero		1


	//   ....[26]....
        /*0260*/ 	.word	0x00004380
        /*0264*/ 	.word	0x0000000b
        /*0268*/ 	.word	0x00000028
        /*026c*/ 	.short	0x010a
        /*026e*/ 	.byte	0x3f
	.zero		1


	//   ....[27]....
        /*0270*/ 	.word	0x00004720
        /*0274*/ 	.word	0x00000006
        /*0278*/ 	.word	0x00000088
        /*027c*/ 	.short	0x0101
        /*027e*/ 	.byte	0x3f
	.zero		1


	//   ....[28]....
        /*0280*/ 	.word	0x00004e40
        /*0284*/ 	.word	0x00000007
        /*0288*/ 	.word	0x00000000
        /*028c*/ 	.short	0x010a
        /*028e*/ 	.byte	0x3f
	.zero		1


	//   ....[29]....
        /*0290*/ 	.word	0x00004ec0
        /*0294*/ 	.word	0x00000006
        /*0298*/ 	.word	0x00000000
        /*029c*/ 	.short	0x010a
        /*029e*/ 	.byte	0x3f
	.zero		1


	//   ....[30]....
        /*02a0*/ 	.word	0x00004f50
        /*02a4*/ 	.word	0x00000007
        /*02a8*/ 	.word	0x00000000
        /*02ac*/ 	.short	0x010a
        /*02ae*/ 	.byte	0x3f
	.zero		1


	//   ....[31]....
        /*02b0*/ 	.word	0x00004fe0
        /*02b4*/ 	.word	0x00000006
        /*02b8*/ 	.word	0x00000000
        /*02bc*/ 	.short	0x010a
        /*02be*/ 	.byte	0x3f
	.zero		1


	//   ....[32]....
        /*02c0*/ 	.word	0x00005070
        /*02c4*/ 	.word	0x00000005
        /*02c8*/ 	.word	0x00000000
        /*02cc*/ 	.short	0x010a
        /*02ce*/ 	.byte	0x3f
	.zero		1


	//   ....[33]....
        /*02d0*/ 	.word	0x000050e0
        /*02d4*/ 	.word	0x00000003
        /*02d8*/ 	.word	0xfffffff8
        /*02dc*/ 	.short	0x010a
        /*02de*/ 	.byte	0x3f
	.zero		1


	//   ....[34]....
        /*02e0*/ 	.word	0x00005130
        /*02e4*/ 	.word	0x00000003
        /*02e8*/ 	.word	0x00000000
        /*02ec*/ 	.short	0x010a
        /*02ee*/ 	.byte	0x3f
	.zero		1


	//   ....[35]....
        /*02f0*/ 	.word	0x00005190
        /*02f4*/ 	.word	0x00000004
        /*02f8*/ 	.word	0x00000000
        /*02fc*/ 	.short	0x010a
        /*02fe*/ 	.byte	0x3f
	.zero		1


	//   ....[36]....
        /*0300*/ 	.word	0x000051f0
        /*0304*/ 	.word	0x00000003
        /*0308*/ 	.word	0x00000008
        /*030c*/ 	.short	0x010a
        /*030e*/ 	.byte	0x3f
	.zero		1


	//   ....[37]....
        /*0310*/ 	.word	0x000052c0
        /*0314*/ 	.word	0x0000000b
        /*0318*/ 	.word	0x00000028
        /*031c*/ 	.short	0x010a
        /*031e*/ 	.byte	0x3f
	.zero		1


	//   ....[38]....
        /*0320*/ 	.word	0x00005390
        /*0324*/ 	.word	0x00000007
        /*0328*/ 	.word	0x00000000
        /*032c*/ 	.short	0x010a
        /*032e*/ 	.byte	0x3f
	.zero		1


	//   ....[39]....
        /*0330*/ 	.word	0x000053e0
        /*0334*/ 	.word	0x00000006
        /*0338*/ 	.word	0x00000000
        /*033c*/ 	.short	0x010a
        /*033e*/ 	.byte	0x3f
	.zero		1


	//   ....[40]....
        /*0340*/ 	.word	0x00005430
        /*0344*/ 	.word	0x00000007
        /*0348*/ 	.word	0x00000000
        /*034c*/ 	.short	0x010a
        /*034e*/ 	.byte	0x3f
	.zero		1


	//   ....[41]....
        /*0350*/ 	.word	0x00005480
        /*0354*/ 	.word	0x00000006
        /*0358*/ 	.word	0x00000000
        /*035c*/ 	.short	0x010a
        /*035e*/ 	.byte	0x3f
	.zero		1


	//----- nvinfo : EIATTR_NUM_MBARRIERS
	.align		4
.L_37:
        /*0360*/ 	.byte	0x03, 0x38
        /*0362*/ 	.short	0x0010


	//----- nvinfo : EIATTR_EXIT_INSTR_OFFSETS
	.align		4
        /*0364*/ 	.byte	0x04, 0x1c
        /*0366*/ 	.short	(.L_39 - .L_38)


	//   ....[0]....
.L_38:
        /*0368*/ 	.word	0x000011a0


	//   ....[1]....
        /*036c*/ 	.word	0x00001200


	//   ....[2]....
        /*0370*/ 	.word	0x000040b0


	//   ....[3]....
        /*0374*/ 	.word	0x000040e0


	//   ....[4]....
        /*0378*/ 	.word	0x000050c0


	//----- nvinfo : EIATTR_MAX_THREADS
	.align		4
.L_39:
        /*037c*/ 	.byte	0x04, 0x05
        /*037e*/ 	.short	(.L_41 - .L_40)
.L_40:
        /*0380*/ 	.word	0x00000180
        /*0384*/ 	.word	0x00000001
        /*0388*/ 	.word	0x00000001


	//----- nvinfo : EIATTR_CRS_STACK_SIZE
	.align		4
.L_41:
        /*038c*/ 	.byte	0x04, 0x1e
        /*038e*/ 	.short	(.L_43 - .L_42)
.L_42:
        /*0390*/ 	.word	0x00000000


	//----- nvinfo : EIATTR_CBANK_PARAM_SIZE
	.align		4
.L_43:
        /*0394*/ 	.byte	0x03, 0x19
        /*0396*/ 	.short	0x0470


	//----- nvinfo : EIATTR_PARAM_CBANK
	.align		4
        /*0398*/ 	.byte	0x04, 0x0a
        /*039a*/ 	.short	(.L_45 - .L_44)
	.align		4
.L_44:
        /*039c*/ 	.word	index@(.nv.constant0._ZN7cutlass13device_kernelINS_4gemm6kernel13GemmUniversalIN4cute5tupleIJiiiiEEENS1_10collective13CollectiveMmaINS1_34MainloopSm90TmaGmmaWarpSpecializedILi5ENS5_IJNS4_1CILi1EEESB_SB_EEENS1_32KernelTmaWarpSpecializedPingpongEEENS5_IJNSA_ILi64EEESF_NSA_ILi32EEEEEEaNS5_IJlSB_lEEEaSI_NS4_8TiledMMAINS4_8MMA_AtomIJNS4_4SM904GMMA26MMA_64x64x32_S32S8S8_SS_TNEEEENS4_6LayoutISC_NS5_IJNSA_ILi0EEESQ_SQ_EEEEENS5_IJNS4_10UnderscoreEST_ST_EEEEENS4_13SM90_TMA_LOADENS4_14ComposedLayoutINS4_7SwizzleILi1ELi4ELi3EEENS4_18smem_ptr_flag_bitsILi8EEENSP_INS5_IJNSA_ILi8EEESG_EEENS5_IJSG_SB_EEEEEEEvNS4_8identityESW_S16_vS17_EENS_8epilogue10collective6detail29Sm90TmaWarpSpecializedAdapterINS1A_15DefaultEpilogueIaSI_SI_NS19_6thread17LinearCombinationIaLi1EiiLNS1E_9ScaleType4KindE0ELNS_15FloatRoundStyleE2EaEENS1_15EpilogueDefaultEEEEEvvEEEEvNT_6ParamsE)
        /*03a0*/ 	.short	0x0210
        /*03a2*/ 	.short	0x0470


	//----- nvinfo : EIATTR_SW_WAR
	.align		4
.L_45:
        /*03a4*/ 	.byte	0x04, 0x36
        /*03a6*/ 	.short	(.L_47 - .L_46)
.L_46:
        /*03a8*/ 	.word	0x00000008
.L_47:


//--------------------- .nv.callgraph             --------------------------
	.section	.nv.callgraph,"",@"SHT_CUDA_CALLGRAPH"
	.align	4
	.sectionentsize	8
	.align		4
        /*0000*/ 	.word	0x00000000
	.align		4
        /*0004*/ 	.word	0xffffffff
	.align		4
        /*0008*/ 	.word	index@(_ZN7cutlass13device_kernelINS_4gemm6kernel13GemmUniversalIN4cute5tupleIJiiiiEEENS1_10collective13CollectiveMmaINS1_34MainloopSm90TmaGmmaWarpSpecializedILi5ENS5_IJNS4_1CILi1EEESB_SB_EEENS1_32KernelTmaWarpSpecializedPingpongEEENS5_IJNSA_ILi64EEESF_NSA_ILi32EEEEEEaNS5_IJlSB_lEEEaSI_NS4_8TiledMMAINS4_8MMA_AtomIJNS4_4SM904GMMA26MMA_64x64x32_S32S8S8_SS_TNEEEENS4_6LayoutISC_NS5_IJNSA_ILi0EEESQ_SQ_EEEEENS5_IJNS4_10UnderscoreEST_ST_EEEEENS4_13SM90_TMA_LOADENS4_14ComposedLayoutINS4_7SwizzleILi1ELi4ELi3EEENS4_18smem_ptr_flag_bitsILi8EEENSP_INS5_IJNSA_ILi8EEESG_EEENS5_IJSG_SB_EEEEEEEvNS4_8identityESW_S16_vS17_EENS_8epilogue10collective6detail29Sm90TmaWarpSpecializedAdapterINS1A_15DefaultEpilogueIaSI_SI_NS19_6thread17LinearCombinationIaLi1EiiLNS1E_9ScaleType4KindE0ELNS_15FloatRoundStyleE2EaEENS1_15EpilogueDefaultEEEEEvvEEEEvNT_6ParamsE)
	.align		4
        /*000c*/ 	.word	index@(__assertfail)
	.align		4
        /*0010*/ 	.word	0x00000000
	.align		4
        /*0014*/ 	.word	0xfffffffe
	.align		4
        /*0018*/ 	.word	0x00000000
	.align		4
        /*001c*/ 	.word	0xfffffffd
	.align		4
        /*0020*/ 	.word	0x00000000
	.align		4
        /*0024*/ 	.word	0xfffffffc


//--------------------- .nv.constant4             --------------------------
	.section	.nv.constant4,"a",@progbits
	.align	8
	.align		8
.nv.constant4:
        /*0000*/ 	.dword	__assertfail
	.align		8
        /*0008*/ 	.dword	__unnamed_1
	.align		8
        /*0010*/ 	.dword	_ZN39_INTERNAL_7c4fa272_4_k_cu_88b2828d_46324cuda3std3__45__cpo5beginE
	.align		8
        /*0018*/ 	.dword	_ZN39_INTERNAL_7c4fa272_4_k_cu_88b2828d_46324cuda3std3__45__cpo3endE
	.align		8
        /*0020*/ 	.dword	_ZN39_INTERNAL_7c4fa272_4_k_cu_88b2828d_46324cuda3std3__45__cpo6cbeginE
	.align		8
        /*0028*/ 	.dword	_ZN39_INTERNAL_7c4fa272_4_k_cu_88b2828d_46324cuda3std3__45__cpo4cendE
	.align		8
        /*0030*/ 	.dword	_ZN39_INTERNAL_7c4fa272_4_k_cu_88b2828d_46324cuda3std3__441_GLOBAL__N__7c4fa272_4_k_cu_88b2828d_46326ignoreE
	.align		8
        /*0038*/ 	.dword	_ZN39_INTERNAL_7c4fa272_4_k_cu_88b2828d_46324cuda3std3__419piecewise_constructE
	.align		8
        /*0040*/ 	.dword	_ZN39_INTERNAL_7c4fa272_4_k_cu_88b2828d_46324cuda3std3__48in_placeE
	.align		8
        /*0048*/ 	.dword	_ZN39_INTERNAL_7c4fa272_4_k_cu_88b2828d_46324cuda3std6ranges3__45__cpo4swapE
	.align		8
        /*0050*/ 	.dword	_ZN39_INTERNAL_7c4fa272_4_k_cu_88b2828d_46324cuda3std6ranges3__45__cpo9iter_moveE
	.align		8
        /*0058*/ 	.dword	_ZN39_INTERNAL_7c4fa272_4_k_cu_88b2828d_46324cute7productE
	.align		8
        /*0060*/ 	.dword	_ZN39_INTERNAL_7c4fa272_4_k_cu_88b2828d_46324cute1_E
	.align		8
        /*0068*/ 	.dword	$str$22
	.align		8
        /*0070*/ 	.dword	$str$23


//--------------------- .text._ZN7cutlass13device_kernelINS_4gemm6kernel13GemmUniversalIN4cute5tupleIJiiiiEEENS1_10collective13CollectiveMmaINS1_34MainloopSm90TmaGmmaWarpSpecializedILi5ENS5_IJNS4_1CILi1EEESB_SB_EEENS1_32KernelTmaWarpSpecializedPingpongEEENS5_IJNSA_ILi64EEESF_NSA_ILi32EEEEEEaNS5_IJlSB_lEEEaSI_NS4_8TiledMMAINS4_8MMA_AtomIJNS4_4SM904GMMA26MMA_64x64x32_S32S8S8_SS_TNEEEENS4_6LayoutISC_NS5_IJNSA_ILi0EEESQ_SQ_EEEEENS5_IJNS4_10UnderscoreEST_ST_EEEEENS4_13SM90_TMA_LOADENS4_14ComposedLayoutINS4_7SwizzleILi1ELi4ELi3EEENS4_18smem_ptr_flag_bitsILi8EEENSP_INS5_IJNSA_ILi8EEESG_EEENS5_IJSG_SB_EEEEEEEvNS4_8identityESW_S16_vS17_EENS_8epilogue10collective6detail29Sm90TmaWarpSpecializedAdapterINS1A_15DefaultEpilogueIaSI_SI_NS19_6thread17LinearCombinationIaLi1EiiLNS1E_9ScaleType4KindE0ELNS_15FloatRoundStyleE2EaEENS1_15EpilogueDefaultEEEEEvvEEEEvNT_6ParamsE --------------------------
	.section	.text._ZN7cutlass13device_kernelINS_4gemm6kernel13GemmUniversalIN4cute5tupleIJiiiiEEENS1_10collective13CollectiveMmaINS1_34MainloopSm90TmaGmmaWarpSpecializedILi5ENS5_IJNS4_1CILi1EEESB_SB_EEENS1_32KernelTmaWarpSpecializedPingpongEEENS5_IJNSA_ILi64EEESF_NSA_ILi32EEEEEEaNS5_IJlSB_lEEEaSI_NS4_8TiledMMAINS4_8MMA_AtomIJNS4_4SM904GMMA26MMA_64x64x32_S32S8S8_SS_TNEEEENS4_6LayoutISC_NS5_IJNSA_ILi0EEESQ_SQ_EEEEENS5_IJNS4_10UnderscoreEST_ST_EEEEENS4_13SM90_TMA_LOADENS4_14ComposedLayoutINS4_7SwizzleILi1ELi4ELi3EEENS4_18smem_ptr_flag_bitsILi8EEENSP_INS5_IJNSA_ILi8EEESG_EEENS5_IJSG_SB_EEEEEEEvNS4_8identityESW_S16_vS17_EENS_8epilogue10collective6detail29Sm90TmaWarpSpecializedAdapterINS1A_15DefaultEpilogueIaSI_SI_NS19_6thread17LinearCombinationIaLi1EiiLNS1E_9ScaleType4KindE0ELNS_15FloatRoundStyleE2EaEENS1_15EpilogueDefaultEEEEEvvEEEEvNT_6ParamsE,"ax",@progbits
	.align	128
.text._ZN7cutlass13device_kernelINS_4gemm6kernel13GemmUniversalIN4cute5tupleIJiiiiEEENS1_10collective13CollectiveMmaINS1_34MainloopSm90TmaGmmaWarpSpecializedILi5ENS5_IJNS4_1CILi1EEESB_SB_EEENS1_32KernelTmaWarpSpecializedPingpongEEENS5_IJNSA_ILi64EEESF_NSA_ILi32EEEEEEaNS5_IJlSB_lEEEaSI_NS4_8TiledMMAINS4_8MMA_AtomIJNS4_4SM904GMMA26MMA_64x64x32_S32S8S8_SS_TNEEEENS4_6LayoutISC_NS5_IJNSA_ILi0EEESQ_SQ_EEEEENS5_IJNS4_10UnderscoreEST_ST_EEEEENS4_13SM90_TMA_LOADENS4_14ComposedLayoutINS4_7SwizzleILi1ELi4ELi3EEENS4_18smem_ptr_flag_bitsILi8EEENSP_INS5_IJNSA_ILi8EEESG_EEENS5_IJSG_SB_EEEEEEEvNS4_8identityESW_S16_vS17_EENS_8epilogue10collective6detail29Sm90TmaWarpSpecializedAdapterINS1A_15DefaultEpilogueIaSI_SI_NS19_6thread17LinearCombinationIaLi1EiiLNS1E_9ScaleType4KindE0ELNS_15FloatRoundStyleE2EaEENS1_15EpilogueDefaultEEEEEvvEEEEvNT_6ParamsE:
        .type           _ZN7cutlass13device_kernelINS_4gemm6kernel13GemmUniversalIN4cute5tupleIJiiiiEEENS1_10collective13CollectiveMmaINS1_34MainloopSm90TmaGmmaWarpSpecializedILi5ENS5_IJNS4_1CILi1EEESB_SB_EEENS1_32KernelTmaWarpSpecializedPingpongEEENS5_IJNSA_ILi64EEESF_NSA_ILi32EEEEEEaNS5_IJlSB_lEEEaSI_NS4_8TiledMMAINS4_8MMA_AtomIJNS4_4SM904GMMA26MMA_64x64x32_S32S8S8_SS_TNEEEENS4_6LayoutISC_NS5_IJNSA_ILi0EEESQ_SQ_EEEEENS5_IJNS4_10UnderscoreEST_ST_EEEEENS4_13SM90_TMA_LOADENS4_14ComposedLayoutINS4_7SwizzleILi1ELi4ELi3EEENS4_18smem_ptr_flag_bitsILi8EEENSP_INS5_IJNSA_ILi8EEESG_EEENS5_IJSG_SB_EEEEEEEvNS4_8identityESW_S16_vS17_EENS_8epilogue10collective6detail29Sm90TmaWarpSpecializedAdapterINS1A_15DefaultEpilogueIaSI_SI_NS19_6thread17LinearCombinationIaLi1EiiLNS1E_9ScaleType4KindE0ELNS_15FloatRoundStyleE2EaEENS1_15EpilogueDefaultEEEEEvvEEEEvNT_6ParamsE,@function
        .size           _ZN7cutlass13device_kernelINS_4gemm6kernel13GemmUniversalIN4cute5tupleIJiiiiEEENS1_10collective13CollectiveMmaINS1_34MainloopSm90TmaGmmaWarpSpecializedILi5ENS5_IJNS4_1CILi1EEESB_SB_EEENS1_32KernelTmaWarpSpecializedPingpongEEENS5_IJNSA_ILi64EEESF_NSA_ILi32EEEEEEaNS5_IJlSB_lEEEaSI_NS4_8TiledMMAINS4_8MMA_AtomIJNS4_4SM904GMMA26MMA_64x64x32_S32S8S8_SS_TNEEEENS4_6LayoutISC_NS5_IJNSA_ILi0EEESQ_SQ_EEEEENS5_IJNS4_10UnderscoreEST_ST_EEEEENS4_13SM90_TMA_LOADENS4_14ComposedLayoutINS4_7SwizzleILi1ELi4ELi3EEENS4_18smem_ptr_flag_bitsILi8EEENSP_INS5_IJNSA_ILi8EEESG_EEENS5_IJSG_SB_EEEEEEEvNS4_8identityESW_S16_vS17_EENS_8epilogue10collective6detail29Sm90TmaWarpSpecializedAdapterINS1A_15DefaultEpilogueIaSI_SI_NS19_6thread17LinearCombinationIaLi1EiiLNS1E_9ScaleType4KindE0ELNS_15FloatRoundStyleE2EaEENS1_15EpilogueDefaultEEEEEvvEEEEvNT_6ParamsE,(.L_x_139 - _ZN7cutlass13device_kernelINS_4gemm6kernel13GemmUniversalIN4cute5tupleIJiiiiEEENS1_10collective13CollectiveMmaINS1_34MainloopSm90TmaGmmaWarpSpecializedILi5ENS5_IJNS4_1CILi1EEESB_SB_EEENS1_32KernelTmaWarpSpecializedPingpongEEENS5_IJNSA_ILi64EEESF_NSA_ILi32EEEEEEaNS5_IJlSB_lEEEaSI_NS4_8TiledMMAINS4_8MMA_AtomIJNS4_4SM904GMMA26MMA_64x64x32_S32S8S8_SS_TNEEEENS4_6LayoutISC_NS5_IJNSA_ILi0EEESQ_SQ_EEEEENS5_IJNS4_10UnderscoreEST_ST_EEEEENS4_13SM90_TMA_LOADENS4_14ComposedLayoutINS4_7SwizzleILi1ELi4ELi3EEENS4_18smem_ptr_flag_bitsILi8EEENSP_INS5_IJNSA_ILi8EEESG_EEENS5_IJSG_SB_EEEEEEEvNS4_8identityESW_S16_vS17_EENS_8epilogue10collective6detail29Sm90TmaWarpSpecializedAdapterINS1A_15DefaultEpilogueIaSI_SI_NS19_6thread17LinearCombinationIaLi1EiiLNS1E_9ScaleType4KindE0ELNS_15FloatRoundStyleE2EaEENS1_15EpilogueDefaultEEEEEvvEEEEvNT_6ParamsE)
        .other          _ZN7cutlass13device_kernelINS_4gemm6kernel13GemmUniversalIN4cute5tupleIJiiiiEEENS1_10collective13CollectiveMmaINS1_34MainloopSm90TmaGmmaWarpSpecializedILi5ENS5_IJNS4_1CILi1EEESB_SB_EEENS1_32KernelTmaWarpSpecializedPingpongEEENS5_IJNSA_ILi64EEESF_NSA_ILi32EEEEEEaNS5_IJlSB_lEEEaSI_NS4_8TiledMMAINS4_8MMA_AtomIJNS4_4SM904GMMA26MMA_64x64x32_S32S8S8_SS_TNEEEENS4_6LayoutISC_NS5_IJNSA_ILi0EEESQ_SQ_EEEEENS5_IJNS4_10UnderscoreEST_ST_EEEEENS4_13SM90_TMA_LOADENS4_14ComposedLayoutINS4_7SwizzleILi1ELi4ELi3EEENS4_18smem_ptr_flag_bitsILi8EEENSP_INS5_IJNSA_ILi8EEESG_EEENS5_IJSG_SB_EEEEEEEvNS4_8identityESW_S16_vS17_EENS_8epilogue10collective6detail29Sm90TmaWarpSpecializedAdapterINS1A_15DefaultEpilogueIaSI_SI_NS19_6thread17LinearCombinationIaLi1EiiLNS1E_9ScaleType4KindE0ELNS_15FloatRoundStyleE2EaEENS1_15EpilogueDefaultEEEEEvvEEEEvNT_6ParamsE,@"STO_CUDA_ENTRY STV_DEFAULT"
_ZN7cutlass13device_kernelINS_4gemm6kernel13GemmUniversalIN4cute5tupleIJiiiiEEENS1_10collective13CollectiveMmaINS1_34MainloopSm90TmaGmmaWarpSpecializedILi5ENS5_IJNS4_1CILi1EEESB_SB_EEENS1_32KernelTmaWarpSpecializedPingpongEEENS5_IJNSA_ILi64EEESF_NSA_ILi32EEEEEEaNS5_IJlSB_lEEEaSI_NS4_8TiledMMAINS4_8MMA_AtomIJNS4_4SM904GMMA26MMA_64x64x32_S32S8S8_SS_TNEEEENS4_6LayoutISC_NS5_IJNSA_ILi0EEESQ_SQ_EEEEENS5_IJNS4_10UnderscoreEST_ST_EEEEENS4_13SM90_TMA_LOADENS4_14ComposedLayoutINS4_7SwizzleILi1ELi4ELi3EEENS4_18smem_ptr_flag_bitsILi8EEENSP_INS5_IJNSA_ILi8EEESG_EEENS5_IJSG_SB_EEEEEEEvNS4_8identityESW_S16_vS17_EENS_8epilogue10collective6detail29Sm90TmaWarpSpecializedAdapterINS1A_15DefaultEpilogueIaSI_SI_NS19_6thread17LinearCombinationIaLi1EiiLNS1E_9ScaleType4KindE0ELNS_15FloatRoundStyleE2EaEENS1_15EpilogueDefaultEEEEEvvEEEEvNT_6ParamsE:
[----:B------:R-:W0:Y:S02]  /*0000*/  LDC R1, c[0x0][0x28] ;  /* 0x00000a00ff017b82 */ /* 0x000e240000000800 */
[----:B0-----:R-:W-:Y:S01]  /*0010*/  VIADD R1, R1, 0xfffffff8 ;  /* 0xfffffff801017836 */ /* 0x001fe20000000000 */
[----:B------:R-:W0:Y:S01]  /*0020*/  S2R R5, SR_TID.X ;  /* 0x0000000000057919 */ /* 0x000e220000002100 */
[----:B------:R-:W-:Y:S01]  /*0030*/  ELECT P0, URZ, PT ;  /* 0x00000000003f782f */ /* 0x000fe20003800000 */
[----:B------:R-:W-:Y:S01]  /*0040*/  BSSY B0, `(.L_x_0) ;  /* 0x000000f000007945 */ /* 0x000fe20003800000 */
[--C-:B0-----:R-:W-:Y:S02]  /*0050*/  SHF.R.U32.HI R0, RZ, 0x5, R5.reuse ;  /* 0x00000005ff007819 */ /* 0x101fe40000011605 */
[----:B------:R-:W-:-:S03]  /*0060*/  SHF.R.U32.HI R4, RZ, 0x7, R5 ;  /* 0x00000007ff047819 */ /* 0x000fc60000011605 */
[----:B------:R-:W0:Y:S04]  /*0070*/  SHFL.IDX PT, R2, R0, RZ, 0x1f ;  /* 0x00001fff00027589 */ /* 0x000e2800000e0000 */
[----:B------:R1:W2:Y:S01]  /*0080*/  SHFL.IDX PT, R7, R4, RZ, 0x1f ;  /* 0x00001fff04077589 */ /* 0x0002a200000e0000 */
[----:B0-----:R-:W-:-:S13]  /*0090*/  ISETP.NE.OR P0, PT, R2, RZ, !P0 ;  /* 0x000000ff0200720c */ /* 0x001fda0004705670 */
[----:B-12---:R-:W-:Y:S05]  /*00a0*/  @P0 BRA `(.L_x_1) ;  /* 0x0000000000200947 */ /* 0x006fea0003800000 */
[----:B------:R-:W-:Y:S02]  /*00b0*/  ULDC.64 UR4, c[0x0][0x198] ;  /* 0x0000660000047ab9 */ /* 0x000fe40000000a00 */
[----:B------:R-:W-:Y:S02]  /*00c0*/  UIADD3 UR6, UP0, UR4, 0xf0, URZ ;  /* 0x000000f004067890 */ /* 0x000fe4000ff1e03f */
[----:B------:R-:W-:Y:S02]  /*00d0*/  UIADD3 UR4, UP1, UR4, 0x1f0, URZ ;  /* 0x000001f004047890 */ /* 0x000fe4000ff3e03f */
[----:B------:R-:W-:Y:S02]  /*00e0*/  UIADD3.X UR7, URZ, UR5, URZ, UP0, !UPT ;  /* 0x000000053f077290 */ /* 0x000fe400087fe43f */
[----:B------:R-:W-:-:S07]  /*00f0*/  UIADD3.X UR5, URZ, UR5, URZ, UP1, !UPT ;  /* 0x000000053f057290 */ /* 0x000fce0008ffe43f */
[----:B------:R0:W-:Y:S02]  /*0100*/  UTMACCTL.PF [UR6] ;  /* 0x00000000060079b9 */ /* 0x0001e40008040000 */
[----:B------:R0:W-:Y:S02]  /*0110*/  UTMACCTL.PF [UR4] ;  /* 0x00000000040079b9 */ /* 0x0001e40008040000 */
[----:B0-----:R-:W-:Y:S01]  /*0120*/  NOP ;  /* 0x0000000000007918 */ /* 0x001fe20000000000 */
.L_x_1:
[----:B------:R-:W-:Y:S05]  /*0130*/  BSYNC B0 ;  /* 0x0000000000007941 */ /* 0x000fea0003800000 */
.L_x_0:
[----:B------:R-:W0:Y:S02]  /*0140*/  SHFL.IDX PT, R3, R0, RZ, 0x1f ;  /* 0x00001fff00037589 */ /* 0x000e2400000e0000 */
[----:B0-----:R-:W-:-:S13]  /*0150*/  ISETP.NE.AND P0, PT, R3, RZ, PT ;  /* 0x000000ff0300720c */ /* 0x001fda0003f05270 */
[----:B------:R-:W-:Y:S05]  /*0160*/  @P0 BRA `(.L_x_2) ;  /* 0x0000000000600947 */ /* 0x000fea0003800000 */
[----:B------:R-:W0:Y:S01]  /*0170*/  S2UR UR8, SR_CgaCtaId ;  /* 0x00000000000879c3 */ /* 0x000e220000008800 */
[----:B------:R-:W-:Y:S01]  /*0180*/  UMOV UR4, 0x400 ;  /* 0x0000040000047882 */ /* 0x000fe20000000000 */
[----:B------:R-:W-:Y:S01]  /*0190*/  UMOV UR5, 0x1 ;  /* 0x0000000100057882 */ /* 0x000fe20000000000 */
[----:B------:R-:W-:Y:S01]  /*01a0*/  UMOV UR6, 0x80 ;  /* 0x0000008000067882 */ /* 0x000fe20000000000 */
[----:B------:R-:W-:Y:S01]  /*01b0*/  ELECT P0, URZ, PT ;  /* 0x00000000003f782f */ /* 0x000fe20003800000 */
[----:B------:R-:W-:-:S04]  /*01c0*/  UIADD3 UR6, -UR6, 0x100000, URZ ;  /* 0x0010000006067890 */ /* 0x000fc8000fffe13f */
[----:B------:R-:W-:Y:S02]  /*01d0*/  USHF.L.U32 UR7, UR6, 0xb, URZ ;  /* 0x0000000b06077899 */ /* 0x000fe4000800063f */
[----:B------:R-:W-:Y:S02]  /*01e0*/  USHF.L.U32 UR6, UR6, 0x1, URZ ;  /* 0x0000000106067899 */ /* 0x000fe4000800063f */
[----:B0-----:R-:W-:Y:S02]  /*01f0*/  ULEA UR8, UR8, UR4, 0x18 ;  /* 0x0000000408087291 */ /* 0x001fe4000f8ec03f */
[----:B------:R-:W-:-:S04]  /*0200*/  UIADD3 UR4, -UR5, 0x100000, URZ ;  /* 0x0010000005047890 */ /* 0x000fc8000fffe13f */
[----:B------:R-:W-:Y:S02]  /*0210*/  USHF.L.U32 UR5, UR4, 0xb, URZ ;  /* 0x0000000b04057899 */ /* 0x000fe4000800063f */
[----:B------:R-:W-:Y:S01]  /*0220*/  USHF.L.U32 UR4, UR4, 0x1, URZ ;  /* 0x0000000104047899 */ /* 0x000fe2000800063f */
[----:B------:R-:W0:Y:S11]  /*0230*/  FENCE.VIEW.ASYNC.S ;  /* 0x00000000000073c6 */ /* 0x000e360000000000 */
[----:B0-----:R0:W1:Y:S01]  /*0240*/  SYNCS.EXCH.64 URZ, [UR8], UR4 ;  /* 0x00000004083f75b2 */ /* 0x0010620008000100 */
[----:B------:R0:W2:Y:S01]  /*0250*/  SYNCS.EXCH.64 URZ, [UR8+0x28], UR6 ;  /* 0x00002806083f75b2 */ /* 0x0000a20008000100 */
[----:B------:R0:W3:Y:S01]  /*0260*/  SYNCS.EXCH.64 URZ, [UR8+0x8], UR4 ;  /* 0x00000804083f75b2 */ /* 0x0000e20008000100 */
[----:B------:R0:W4:Y:S01]  /*0270*/  SYNCS.EXCH.64 URZ, [UR8+0x30], UR6 ;  /* 0x00003006083f75b2 */ /* 0x0001220008000100 */
[----:B------:R0:W0:Y:S01]  /*0280*/  SYNCS.EXCH.64 URZ, [UR8+0x10], UR4 ;  /* 0x00001004083f75b2 */ /* 0x0000220008000100 */
[----:B------:R0:W0:Y:S01]  /*0290*/  SYNCS.EXCH.64 URZ, [UR8+0x38], UR6 ;  /* 0x00003806083f75b2 */ /* 0x0000220008000100 */
[----:B------:R0:W0:Y:S01]  /*02a0*/  SYNCS.EXCH.64 URZ, [UR8+0x18], UR4 ;  /* 0x00001804083f75b2 */ /* 0x0000220008000100 */
[----:B------:R0:W0:Y:S01]  /*02b0*/  SYNCS.EXCH.64 URZ, [UR8+0x40], UR6 ;  /* 0x00004006083f75b2 */ /* 0x0000220008000100 */
[----:B------:R0:W0:Y:S01]  /*02c0*/  SYNCS.EXCH.64 URZ, [UR8+0x20], UR4 ;  /* 0x00002004083f75b2 */ /* 0x0000220008000100 */
[----:B------:R0:W0:Y:S01]  /*02d0*/  SYNCS.EXCH.64 URZ, [UR8+0x48], UR6 ;  /* 0x00004806083f75b2 */ /* 0x0000220008000100 */
[----:B------:R-:W-:Y:S01]  /*02e0*/  NOP ;  /* 0x0000000000007918 */ /* 0x000fe20000000000 */
.L_x_2:
[----:B------:R-:W5:Y:S01]  /*02f0*/  SHFL.IDX PT, R6, R0, RZ, 0x1f ;  /* 0x00001fff00067589 */ /* 0x000f6200000e0000 */
[----:B------:R-:W-:Y:S01]  /*0300*/  ELECT P0, URZ, PT ;  /* 0x00000000003f782f */ /* 0x000fe20003800000 */
[----:B------:R-:W-:Y:S01]  /*0310*/  NOP ;  /* 0x0000000000007918 */ /* 0x000fe20000000000 */
[----:B------:R-:W-:Y:S01]  /*0320*/  ELECT P1, URZ, PT ;  /* 0x00000000003f782f */ /* 0x000fe20003820000 */
[----:B------:R1:W2:Y:S01]  /*0330*/  SHFL.IDX PT, R3, R0, RZ, 0x1f ;  /* 0x00001fff00037589 */ /* 0x0002a200000e0000 */
[----:B0-----:R-:W-:Y:S01]  /*0340*/  UMOV UR4, 0x20 ;  /* 0x0000002000047882 */ /* 0x001fe20000000000 */
[----:B------:R-:W-:Y:S01]  /*0350*/  UMOV UR11, 0x80 ;  /* 0x00000080000b7882 */ /* 0x000fe20000000000 */
[----:B------:R-:W-:Y:S01]  /*0360*/  NOP ;  /* 0x0000000000007918 */ /* 0x000fe20000000000 */
[----:B------:R-:W0:Y:S01]  /*0370*/  SHFL.IDX PT, R4, R4, RZ, 0x1f ;  /* 0x00001fff04047589 */ /* 0x000e2200000e0000 */
[C---:B------:R-:W-:Y:S01]  /*0380*/  VIADD R31, R7.reuse, 0xffffffff ;  /* 0xffffffff071f7836 */ /* 0x040fe20000000000 */
[----:B------:R-:W-:Y:S01]  /*0390*/  ULDC.64 UR36, c[0x0][0x208] ;  /* 0x0000820000247ab9 */ /* 0x000fe20000000a00 */
[----:B------:R-:W-:-:S02]  /*03a0*/  ISETP.NE.AND P2, PT, R7, RZ, PT ;  /* 0x000000ff0700720c */ /* 0x000fc40003f45270 */
[----:B-1----:R-:W-:Y:S02]  /*03b0*/  SHF.R.S32.HI R0, RZ, 0x1f, R5 ;  /* 0x0000001fff007819 */ /* 0x002fe40000011405 */
[----:B------:R-:W-:Y:S02]  /*03c0*/  ISETP.GE.U32.AND P3, PT, R31, 0x2, PT ;  /* 0x000000021f00780c */ /* 0x000fe40003f66070 */
[----:B------:R-:W-:-:S04]  /*03d0*/  LEA.HI R0, R0, R5, RZ, 0x7 ;  /* 0x0000000500007211 */ /* 0x000fc800078f38ff */
[----:B------:R-:W-:Y:S02]  /*03e0*/  LOP3.LUT R0, R0, 0xffffff80, RZ, 0xc0, !PT ;  /* 0xffffff8000007812 */ /* 0x000fe400078ec0ff */
[----:B-----5:R-:W-:Y:S02]  /*03f0*/  ISETP.NE.OR P0, PT, R6, RZ, !P0 ;  /* 0x000000ff0600720c */ /* 0x020fe40004705670 */
[----:B--2---:R-:W-:Y:S02]  /*0400*/  ISETP.NE.OR P1, PT, R3, RZ, !P1 ;  /* 0x000000ff0300720c */ /* 0x004fe40004f25670 */
[----:B------:R-:W-:Y:S02]  /*0410*/  SHF.R.S32.HI R3, RZ, 0x1f, R2 ;  /* 0x0000001fff037819 */ /* 0x000fe40000011402 */
[----:B0-----:R-:W-:Y:S01]  /*0420*/  R2UR UR43, R4 ;  /* 0x00000000042b72ca */ /* 0x001fe200000e0000 */
[----:B------:R-:W-:Y:S01]  /*0430*/  IMAD.IADD R4, R5, 0x1, -R0 ;  /* 0x0000000105047824 */ /* 0x000fe200078e0a00 */
[----:B------:R-:W-:-:S05]  /*0440*/  LEA.HI R3, R3, R2, RZ, 0x2 ;  /* 0x0000000203037211 */ /* 0x000fca00078f10ff */
[----:B------:R-:W-:Y:S01]  /*0450*/  VOTEU.ALL UP0, P0 ;  /* 0x00000000003f7886 */ /* 0x000fe20000000000 */
[----:B------:R-:W-:Y:S01]  /*0460*/  LOP3.LUT R3, R3, 0xfffffffc, RZ, 0xc0, !PT ;  /* 0xfffffffc03037812 */ /* 0x000fe200078ec0ff */
[----:B------:R-:W-:-:S03]  /*0470*/  VOTEU.ALL UP1, P1 ;  /* 0x00000000003f7886 */ /* 0x000fc60000820000 */
[----:B------:R-:W0:Y:S01]  /*0480*/  @!UP0 S2UR UR7, SR_CgaCtaId ;  /* 0x00000000000789c3 */ /* 0x000e220000008800 */
[----:B------:R-:W-:Y:S01]  /*0490*/  @!UP0 UMOV UR6, 0x400 ;  /* 0x0000040000068882 */ /* 0x000fe20000000000 */
[----:B------:R-:W-:-:S04]  /*04a0*/  @!UP0 UIADD3 UR4, -UR4, 0x100000, URZ ;  /* 0x0010000004048890 */ /* 0x000fc8000fffe13f */
[----:B------:R-:W-:Y:S02]  /*04b0*/  @!UP0 USHF.L.U32 UR5, UR4, 0xb, URZ ;  /* 0x0000000b04058899 */ /* 0x000fe4000800063f */
[----:B------:R-:W-:Y:S01]  /*04c0*/  @!UP0 USHF.L.U32 UR4, UR4, 0x1, URZ ;  /* 0x0000000104048899 */ /* 0x000fe2000800063f */
[----:B------:R-:W-:Y:S01]  /*04d0*/  IMAD.IADD R14, R2, 0x1, -R3 ;  /* 0x00000001020e7824 */ /* 0x000fe200078e0a03 */
[----:B------:R-:W-:Y:S01]  /*04e0*/  @!UP1 UMOV UR9, 0x400 ;  /* 0x0000040000099882 */ /* 0x000fe20000000000 */
[----:B------:R-:W-:Y:S01]  /*04f0*/  VOTEU.ALL UP2, P1 ;  /* 0x00000000003f7886 */ /* 0x000fe20000840000 */
[----:B------:R-:W-:Y:S01]  /*0500*/  VOTEU.ALL UP3, P1 ;  /* 0x00000000003f7886 */ /* 0x000fe20000860000 */
[----:B------:R-:W-:Y:S01]  /*0510*/  VOTEU.ALL UP4, P1 ;  /* 0x00000000003f7886 */ /* 0x000fe20000880000 */
[----:B------:R-:W1:Y:S01]  /*0520*/  @!UP1 S2UR UR10, SR_CgaCtaId ;  /* 0x00000000000a99c3 */ /* 0x000e620000008800 */
[----:B------:R-:W-:Y:S01]  /*0530*/  VOTEU.ALL UP5, P1 ;  /* 0x00000000003f7886 */ /* 0x000fe200008a0000 */
[----:B0-----:R-:W-:-:S02]  /*0540*/  @!UP0 ULEA UR8, UR7, UR6, 0x18 ;  /* 0x0000000607088291 */ /* 0x001fc4000f8ec03f */
[----:B------:R-:W-:-:S04]  /*0550*/  @!UP1 UIADD3 UR6, -UR11, 0x100000, URZ ;  /* 0x001000000b069890 */ /* 0x000fc8000fffe13f */
[----:B------:R-:W-:Y:S02]  /*0560*/  @!UP1 USHF.L.U32 UR7, UR6, 0xb, URZ ;  /* 0x0000000b06079899 */ /* 0x000fe4000800063f */
[----:B------:R-:W-:Y:S01]  /*0570*/  @!UP1 USHF.L.U32 UR6, UR6, 0x1, URZ ;  /* 0x0000000106069899 */ /* 0x000fe2000800063f */
[----:B------:R-:W-:Y:S01]  /*0580*/  VOTEU.ALL UP0, P0 ;  /* 0x00000000003f7886 */ /* 0x000fe20000000000 */
[----:B-1----:R-:W-:Y:S01]  /*0590*/  @!UP1 ULEA UR9, UR10, UR9, 0x18 ;  /* 0x000000090a099291 */ /* 0x002fe2000f8ec03f */
[----:B------:R-:W-:Y:S02]  /*05a0*/  VOTEU.ALL UP1, P0 ;  /* 0x00000000003f7886 */ /* 0x000fe40000020000 */
[----:B------:R-:W-:Y:S01]  /*05b0*/  ULDC.64 UR10, c[0x0][0x598] ;  /* 0x00016600000a7ab9 */ /* 0x000fe20000000a00 */
[----:B------:R-:W-:Y:S01]  /*05c0*/  ISETP.NE.AND P0, PT, R14, 0x3, PT ;  /* 0x000000030e00780c */ /* 0x000fe20003f05270 */
[----:B------:R-:W0:Y:S02]  /*05d0*/  FENCE.VIEW.ASYNC.S ;  /* 0x00000000000073c6 */ /* 0x000e240000000000 */
[----:B0-----:R0:W3:Y:S01]  /*05e0*/  @!UP0 SYNCS.EXCH.64 URZ, [UR8+0x80], UR4 ;  /* 0x00008004083f85b2 */ /* 0x0010e20008000100 */
[----:B------:R-:W-:-:S02]  /*05f0*/  ISETP.NE.U32.AND P1, PT, RZ, UR10, PT ;  /* 0x0000000aff007c0c */ /* 0x000fc4000bf25070 */
[----:B------:R-:W-:Y:S02]  /*0600*/  ISETP.EQ.OR P0, PT, R14, RZ, !P0 ;  /* 0x000000ff0e00720c */ /* 0x000fe40004702670 */
[----:B------:R-:W-:Y:S02]  /*0610*/  ISETP.NE.AND.EX P1, PT, RZ, UR11, PT, P1 ;  /* 0x0000000bff007c0c */ /* 0x000fe4000bf25310 */
[----:B------:R-:W-:-:S04]  /*0620*/  ISETP.EQ.AND P0, PT, R7, RZ, P0 ;  /* 0x000000ff0700720c */ /* 0x000fc80000702270 */
[----:B------:R-:W-:-:S04]  /*0630*/  SEL R23, RZ, 0x1, !P0 ;  /* 0x00000001ff177807 */ /* 0x000fc80004000000 */
[----:B------:R-:W-:Y:S01]  /*0640*/  SEL R23, R23, 0x2, P3 ;  /* 0x0000000217177807 */ /* 0x000fe20001800000 */
[----:B------:R0:W3:Y:S01]  /*0650*/  @!UP1 SYNCS.EXCH.64 URZ, [UR8+0x88], UR4 ;  /* 0x00008804083f95b2 */ /* 0x0000e20008000100 */
[----:B------:R-:W-:Y:S01]  /*0660*/  NOP ;  /* 0x0000000000007918 */ /* 0x000fe20000000000 */
[----:B------:R0:W3:Y:S01]  /*0670*/  @!UP2 SYNCS.EXCH.64 URZ, [UR9+0x60], UR6 ;  /* 0x00006006093fa5b2 */ /* 0x0000e20008000100 */
[----:B------:R0:W3:Y:S01]  /*0680*/  @!UP3 SYNCS.EXCH.64 URZ, [UR9+0x68], UR6 ;  /* 0x00006806093fb5b2 */ /* 0x0000e20008000100 */
[----:B------:R0:W3:Y:S01]  /*0690*/  @!UP4 SYNCS.EXCH.64 URZ, [UR9+0x70], UR6 ;  /* 0x00007006093fc5b2 */ /* 0x0000e20008000100 */
[----:B------:R0:W3:Y:S01]  /*06a0*/  @!UP5 SYNCS.EXCH.64 URZ, [UR9+0x78], UR6 ;  /* 0x00007806093fd5b2 */ /* 0x0000e20008000100 */
[----:B------:R-:W-:Y:S01]  /*06b0*/  NOP ;  /* 0x0000000000007918 */ /* 0x000fe20000000000 */
[----:B---34-:R-:W-:Y:S06]  /*06c0*/  BAR.SYNC.DEFER_BLOCKING 0x0 ;  /* 0x0000000000007b1d */ /* 0x018fec0000010000 */
[----:B0-----:R-:W-:Y:S05]  /*06d0*/  @!P1 BRA `(.L_x_3) ;  /* 0x00000000001c9947 */ /* 0x001fea0003800000 */
[----:B------:R-:W0:Y:S02]  /*06e0*/  LDC.64 R2, c[0x0][0x598] ;  /* 0x00016600ff027b82 */ /* 0x000e240000000a00 */
[----:B0-----:R-:W2:Y:S02]  /*06f0*/  LDG.E.64 R2, desc[UR36][R2.64] ;  /* 0x0000002402027981 */ /* 0x001ea4000c1e1b00 */
[----:B--2---:R-:W-:-:S04]  /*0700*/  ISETP.NE.U32.AND P0, PT, R2, RZ, PT ;  /* 0x000000ff0200720c */ /* 0x004fc80003f05070 */
[----:B------:R-:W-:-:S13]  /*0710*/  ISETP.NE.AND.EX P0, PT, R3, RZ, PT, P0 ;  /* 0x000000ff0300720c */ /* 0x000fda0003f05300 */
[----:B------:R-:W-:Y:S05]  /*0720*/  @!P0 BRA `(.L_x_3) ;  /* 0x0000000000088947 */ /* 0x000fea0003800000 */
[----:B------:R1:W5:Y:S01]  /*0730*/  LD.E R56, desc[UR36][R2.64] ;  /* 0x0000002402387980 */ /* 0x000362000c101900 */
[----:B------:R-:W-:Y:S05]  /*0740*/  BRA `(.L_x_4) ;  /* 0x0000000000247947 */ /* 0x000fea0003800000 */
.L_x_3:
[----:B------:R-:W-:Y:S02]  /*0750*/  ULDC.64 UR4, c[0x0][0x588] ;  /* 0x0001620000047ab9 */ /* 0x000fe40000000a00 */
[----:B------:R-:W-:-:S04]  /*0760*/  ISETP.NE.U32.AND P0, PT, RZ, UR4, PT ;  /* 0x00000004ff007c0c */ /* 0x000fc8000bf05070 */
[----:B------:R-:W-:-:S13]  /*0770*/  ISETP.NE.AND.EX P0, PT, RZ, UR5, PT, P0 ;  /* 0x00000005ff007c0c */ /* 0x000fda000bf05300 */
[----:B------:R-:W-:Y:S05]  /*0780*/  @!P0 BRA `(.L_x_5) ;  /* 0x00000000000c8947 */ /* 0x000fea0003800000 */
[----:B------:R-:W0:Y:S02]  /*0790*/  LDC.64 R56, c[0x0][0x588] ;  /* 0x00016200ff387b82 */ /* 0x000e240000000a00 */
[----:B0-----:R0:W5:Y:S01]  /*07a0*/  LDG.E R56, desc[UR36][R56.64] ;  /* 0x0000002438387981 */ /* 0x001162000c1e1900 */
[----:B------:R-:W-:Y:S05]  /*07b0*/  BRA `(.L_x_4) ;  /* 0x0000000000087947 */ /* 0x000fea0003800000 */
.L_x_5:
[----:B------:R-:W-:Y:S02]  /*07c0*/  ULDC UR4, c[0x0][0x580] ;  /* 0x0001600000047ab9 */ /* 0x000fe40000000800 */
[----:B------:R-:W-:-:S07]  /*07d0*/  IMAD.U32 R56, RZ, RZ, UR4 ;  /* 0x00000004ff387e24 */ /* 0x000fce000f8e00ff */
.L_x_4:
[----:B------:R-:W-:Y:S02]  /*07e0*/  ULDC.64 UR4, c[0x0][0x5a0] ;  /* 0x0001680000047ab9 */ /* 0x000fe40000000a00 */
[----:B------:R-:W-:-:S04]  /*07f0*/  ISETP.NE.U32.AND P0, PT, RZ, UR4, PT ;  /* 0x00000004ff007c0c */ /* 0x000fc8000bf05070 */
[----:B------:R-:W-:-:S13]  /*0800*/  ISETP.NE.AND.EX P0, PT, RZ, UR5, PT, P0 ;  /* 0x00000005ff007c0c */ /* 0x000fda000bf05300 */
[----:B------:R-:W-:Y:S05]  /*0810*/  @!P0 BRA `(.L_x_6) ;  /* 0x00000000001c8947 */ /* 0x000fea0003800000 */
[----:B-1----:R-:W1:Y:S02]  /*0820*/  LDC.64 R2, c[0x0][0x5a0] ;  /* 0x00016800ff027b82 */ /* 0x002e640000000a00 */
[----:B-1----:R-:W2:Y:S02]  /*0830*/  LDG.E.64 R2, desc[UR36][R2.64] ;  /* 0x0000002402027981 */ /* 0x002ea4000c1e1b00 */
[----:B--2---:R-:W-:-:S04]  /*0840*/  ISETP.NE.U32.AND P0, PT, R2, RZ, PT ;  /* 0x000000ff0200720c */ /* 0x004fc80003f05070 */
[----:B------:R-:W-:-:S13]  /*0850*/  ISETP.NE.AND.EX P0, PT, R3, RZ, PT, P0 ;  /* 0x000000ff0300720c */ /* 0x000fda0003f05300 */
[----:B------:R-:W-:Y:S05]  /*0860*/  @!P0 BRA `(.L_x_6) ;  /* 0x0000000000088947 */ /* 0x000fea0003800000 */
[----:B0-----:R2:W5:Y:S01]  /*0870*/  LD.E R57, desc[UR36][R2.64] ;  /* 0x0000002402397980 */ /* 0x001562000c101900 */
[----:B------:R-:W-:Y:S05]  /*0880*/  BRA `(.L_x_7) ;  /* 0x0000000000247947 */ /* 0x000fea0003800000 */
.L_x_6:
[----:B------:R-:W-:Y:S02]  /*0890*/  ULDC.64 UR4, c[0x0][0x590] ;  /* 0x0001640000047ab9 */ /* 0x000fe40000000a00 */
[----:B------:R-:W-:-:S04]  /*08a0*/  ISETP.NE.U32.AND P0, PT, RZ, UR4, PT ;  /* 0x00000004ff007c0c */ /* 0x000fc8000bf05070 */
[----:B------:R-:W-:-:S13]  /*08b0*/  ISETP.NE.AND.EX P0, PT, RZ, UR5, PT, P0 ;  /* 0x00000005ff007c0c */ /* 0x000fda000bf05300 */
[----:B------:R-:W-:Y:S05]  /*08c0*/  @!P0 BRA `(.L_x_8) ;  /* 0x00000000000c8947 */ /* 0x000fea0003800000 */
[----:B-1----:R-:W0:Y:S02]  /*08d0*/  LDC.64 R2, c[0x0][0x590] ;  /* 0x00016400ff027b82 */ /* 0x002e240000000a00 */
[----:B0-----:R0:W5:Y:S01]  /*08e0*/  LDG.E R57, desc[UR36][R2.64] ;  /* 0x0000002402397981 */ /* 0x001162000c1e1900 */
[----:B------:R-:W-:Y:S05]  /*08f0*/  BRA `(.L_x_7) ;  /* 0x0000000000087947 */ /* 0x000fea0003800000 */
.L_x_8:
[----:B------:R-:W-:Y:S02]  /*0900*/  ULDC UR4, c[0x0][0x584] ;  /* 0x0001610000047ab9 */ /* 0x000fe40000000800 */
[----:B0-----:R-:W-:-:S07]  /*0910*/  IMAD.U32 R57, RZ, RZ, UR4 ;  /* 0x00000004ff397e24 */ /* 0x001fce000f8e00ff */
.L_x_7:
[----:B012---:R-:W0:Y:S01]  /*0920*/  LDC R2, c[0x0][0x65c] ;  /* 0x00019700ff027b82 */ /* 0x007e220000000800 */
[----:B------:R-:W1:Y:S01]  /*0930*/  S2R R15, SR_CTAID.Y ;  /* 0x00000000000f7919 */ /* 0x000e620000002600 */
[----:B------:R-:W-:Y:S01]  /*0940*/  ULDC UR6, c[0x0][0x28c] ;  /* 0x0000a30000067ab9 */ /* 0x000fe20000000800 */
[----:B------:R-:W-:Y:S01]  /*0950*/  ISETP.NE.AND P0, PT, R7, 0x2, PT ;  /* 0x000000020700780c */ /* 0x000fe20003f05270 */
[----:B------:R-:W-:Y:S01]  /*0960*/  UIADD3 UR6, UR6, 0x1f, URZ ;  /* 0x0000001f06067890 */ /* 0x000fe2000fffe03f */
[----:B------:R-:W2:Y:S01]  /*0970*/  S2R R6, SR_CTAID.X ;  /* 0x0000000000067919 */ /* 0x000ea20000002500 */
[----:B------:R-:W-:Y:S01]  /*0980*/  UMOV UR39, URZ ;  /* 0x0000003f00277c82 */ /* 0x000fe20008000000 */
[----:B------:R-:W-:Y:S01]  /*0990*/  UMOV UR38, URZ ;  /* 0x0000003f00267c82 */ /* 0x000fe20008000000 */
[----:B------:R-:W-:Y:S01]  /*09a0*/  USHF.R.S32.HI UR7, URZ, 0x1f, UR6 ;  /* 0x0000001f3f077899 */ /* 0x000fe20008011406 */
[----:B------:R-:W-:-:S03]  /*09b0*/  ULDC.64 UR8, c[0x0][0x650] ;  /* 0x0001940000087ab9 */ /* 0x000fc60000000a00 */
[----:B------:R-:W-:-:S04]  /*09c0*/  ULEA.HI UR7, UR7, UR6, URZ, 0x5 ;  /* 0x0000000607077291 */ /* 0x000fc8000f8f283f */
[----:B------:R-:W-:Y:S01]  /*09d0*/  USHF.R.S32.HI UR40, URZ, 0x5, UR7 ;  /* 0x000000053f287899 */ /* 0x000fe20008011407 */
[----:B0-----:R-:W-:-:S13]  /*09e0*/  ISETP.NE.AND P1, PT, R2, 0x1, PT ;  /* 0x000000010200780c */ /* 0x001fda0003f25270 */
[----:B------:R-:W2:Y:S01]  /*09f0*/  @P1 LDC R17, c[0x0][0x10] ;  /* 0x00000400ff111b82 */ /* 0x000ea20000000800 */
[----:B-1----:R-:W-:Y:S02]  /*0a00*/  @P1 IMAD.MOV.U32 R8, RZ, RZ, R15 ;  /* 0x000000ffff081224 */ /* 0x002fe400078e000f */
[----:B------:R-:W-:Y:S02]  /*0a10*/  @P1 IMAD.MOV.U32 R9, RZ, RZ, RZ ;  /* 0x000000ffff091224 */ /* 0x000fe400078e00ff */
[----:B------:R-:W-:-:S03]  /*0a20*/  @P1 IMAD.MOV.U32 R7, RZ, RZ, RZ ;  /* 0x000000ffff071224 */ /* 0x000fc600078e00ff */
[----:B------:R-:W0:Y:S01]  /*0a30*/  @!P1 LDC R3, c[0x0][0xc] ;  /* 0x00000300ff039b82 */ /* 0x000e220000000800 */
[----:B------:R-:W-:Y:S01]  /*0a40*/  ULDC UR4, c[0x0][0xc] ;  /* 0x0000030000047ab9 */ /* 0x000fe20000000800 */
[----:B------:R-:W-:Y:S02]  /*0a50*/  ULDC UR5, c[0x0][0x10] ;  /* 0x0000040000057ab9 */ /* 0x000fe40000000800 */
[----:B------:R-:W-:-:S04]  /*0a60*/  UIMAD.WIDE.U32 UR4, UR4, UR5, URZ ;  /* 0x00000005040472a5 */ /* 0x000fc8000f8e003f */
[----:B------:R-:W1:Y:S01]  /*0a70*/  LDC R0, c[0x0][0x14] ;  /* 0x00000500ff007b82 */ /* 0x000e620000000800 */
[----:B--2---:R-:W-:-:S04]  /*0a80*/  @P1 IMAD.WIDE.U32 R16, R6, R17, R8 ;  /* 0x0000001106101225 */ /* 0x004fc800078e0008 */
[----:B------:R-:W-:Y:S02]  /*0a90*/  @P1 IMAD.IADD R17, R17, 0x1, R7 ;  /* 0x0000000111111824 */ /* 0x000fe400078e0207 */
[----:B------:R-:W-:Y:S02]  /*0aa0*/  IMAD.MOV.U32 R7, RZ, RZ, RZ ;  /* 0x000000ffff077224 */ /* 0x000fe400078e00ff */
[----:B0-----:R-:W-:-:S04]  /*0ab0*/  @!P1 IMAD.WIDE.U32 R8, R3, R15, R6 ;  /* 0x0000000f03089225 */ /* 0x001fc800078e0006 */
[----:B------:R-:W-:Y:S02]  /*0ac0*/  @!P1 IMAD.MOV.U32 R16, RZ, RZ, R8 ;  /* 0x000000ffff109224 */ /* 0x000fe400078e0008 */
[----:B-1----:R-:W-:-:S04]  /*0ad0*/  IMAD.WIDE.U32 R10, R0, UR4, RZ ;  /* 0x00000004000a7c25 */ /* 0x002fc8000f8e00ff */
[----:B------:R-:W-:Y:S01]  /*0ae0*/  IMAD R3, R0, UR5, RZ ;  /* 0x0000000500037c24 */ /* 0x000fe2000f8e02ff */
[----:B------:R0:W-:Y:S01]  /*0af0*/  STL.64 [R1], R10 ;  /* 0x0000000a01007387 */ /* 0x0001e20000100a00 */
[----:B------:R-:W-:Y:S02]  /*0b00*/  @!P1 IMAD.MOV.U32 R17, RZ, RZ, R9 ;  /* 0x000000ffff119224 */ /* 0x000fe400078e0009 */
[----:B------:R-:W-:Y:S01]  /*0b10*/  IMAD.IADD R0, R11, 0x1, R3 ;  /* 0x000000010b007824 */ /* 0x000fe200078e0203 */
[----:B------:R-:W-:Y:S06]  /*0b20*/  @P0 BRA `(.L_x_9) ;  /* 0x0000000000200947 */ /* 0x000fec0003800000 */
[----:B------:R-:W-:Y:S01]  /*0b30*/  UISETP.GE.U32.AND UP0, UPT, UR40, 0x5, UPT ;  /* 0x000000052800788c */ /* 0x000fe2000bf06070 */
[----:B------:R-:W-:Y:S01]  /*0b40*/  IADD3 R16, P0, R16, R10, RZ ;  /* 0x0000000a10107210 */ /* 0x000fe20007f1e0ff */
[----:B------:R-:W-:Y:S01]  /*0b50*/  UIMAD.WIDE.U32 UR4, UR40, -0x33333333, URZ ;  /* 0xcccccccd280478a5 */ /* 0x000fe2000f8e003f */
[----:B------:R-:W-:-:S03]  /*0b60*/  UMOV UR38, URZ ;  /* 0x0000003f00267c82 */ /* 0x000fc60008000000 */
[----:B------:R-:W-:Y:S01]  /*0b70*/  USHF.R.U32.HI UR4, URZ, 0x2, UR5 ;  /* 0x000000023f047899 */ /* 0x000fe20008011605 */
[----:B------:R-:W-:-:S03]  /*0b80*/  IMAD.X R17, R0, 0x1, R17, P0 ;  /* 0x0000000100117824 */ /* 0x000fc600000e0611 */
[----:B------:R-:W-:Y:S02]  /*0b90*/  UIMAD UR39, UR4, -0x5, UR40 ;  /* 0xfffffffb042778a4 */ /* 0x000fe4000f8e0228 */
[----:B------:R-:W-:-:S12]  /*0ba0*/  @UP0 ULOP3.LUT UR38, UR4, 0x1, URZ, 0xc0, !UPT ;  /* 0x0000000104260892 */ /* 0x000fd8000f8ec03f */
.L_x_9:
[----:B------:R-:W-:Y:S01]  /*0bb0*/  ISETP.GE.U32.AND P0, PT, R16, UR8, PT ;  /* 0x0000000810007c0c */ /* 0x000fe2000bf06070 */
[----:B------:R-:W-:Y:S01]  /*0bc0*/  IMAD.MOV.U32 R22, RZ, RZ, -0x1 ;  /* 0xffffffffff167424 */ /* 0x000fe200078e00ff */
[----:B------:R-:W-:Y:S01]  /*0bd0*/  PRMT R3, RZ, 0x7610, R3 ;  /* 0x00007610ff037816 */ /* 0x000fe20000000003 */
[----:B------:R-:W-:Y:S01]  /*0be0*/  IMAD.MOV.U32 R19, RZ, RZ, -0x1 ;  /* 0xffffffffff137424 */ /* 0x000fe200078e00ff */
[----:B------:R-:W-:Y:S01]  /*0bf0*/  ISETP.GE.U32.AND.EX P0, PT, R17, UR9, PT, P0 ;  /* 0x0000000911007c0c */ /* 0x000fe2000bf06100 */
[----:B------:R-:W-:-:S12]  /*0c00*/  IMAD.MOV.U32 R18, RZ, RZ, -0x1 ;  /* 0xffffffffff127424 */ /* 0x000fd800078e00ff */
[----:B------:R-:W-:Y:S05]  /*0c10*/  @P0 BRA `(.L_x_10) ;  /* 0x0000000400580947 */ /* 0x000fea0003800000 */
[----:B------:R-:W1:Y:S01]  /*0c20*/  LDC.64 R20, c[0x0][0x628] ;  /* 0x00018a00ff147b82 */ /* 0x000e620000000a00 */
[----:B------:R-:W-:Y:S02]  /*0c30*/  IMAD.MOV.U32 R8, RZ, RZ, R16 ;  /* 0x000000ffff087224 */ /* 0x000fe400078e0010 */
[----:B------:R-:W-:-:S05]  /*0c40*/  IMAD.MOV.U32 R9, RZ, RZ, R17 ;  /* 0x000000ffff097224 */ /* 0x000fca00078e0011 */
[----:B------:R-:W2:Y:S08]  /*0c50*/  LDC R18, c[0x0][0x630] ;  /* 0x00018c00ff127b82 */ /* 0x000eb00000000800 */
[----:B------:R-:W3:Y:S01]  /*0c60*/  LDC.64 R24, c[0x0][0x620] ;  /* 0x00018800ff187b82 */ /* 0x000ee20000000a00 */
[----:B-1----:R-:W-:-:S04]  /*0c70*/  ISETP.NE.U32.AND P0, PT, R20, RZ, PT ;  /* 0x000000ff1400720c */ /* 0x002fc80003f05070 */
[----:B------:R-:W-:-:S13]  /*0c80*/  ISETP.NE.AND.EX P0, PT, R21, RZ, PT, P0 ;  /* 0x000000ff1500720c */ /* 0x000fda0003f05300 */
[----:B--23--:R-:W-:Y:S05]  /*0c90*/  @!P0 BRA `(.L_x_11) ;  /* 0x0000000000288947 */ /* 0x00cfea0003800000 */
[----:B------:R-:W1:Y:S02]  /*0ca0*/  LDC R3, c[0x0][0x634] ;  /* 0x00018d00ff037b82 */ /* 0x000e640000000800 */
[----:B-1----:R-:W-:-:S05]  /*0cb0*/  IADD3 R3, P0, R16, R3, RZ ;  /* 0x0000000310037210 */ /* 0x002fca0007f1e0ff */
[----:B------:R-:W-:-:S04]  /*0cc0*/  IMAD.X R19, RZ, RZ, R17, P0 ;  /* 0x000000ffff137224 */ /* 0x000fc800000e0611 */
[----:B------:R-:W-:-:S04]  /*0cd0*/  IMAD.WIDE.U32 R8, R19, R20, RZ ;  /* 0x0000001413087225 */ /* 0x000fc800078e00ff */
[----:B0-----:R-:W-:-:S04]  /*0ce0*/  IMAD.WIDE.U32 R10, P0, R3, R21, R8 ;  /* 0x00000015030a7225 */ /* 0x001fc80007800008 */
[----:B------:R-:W-:-:S04]  /*0cf0*/  IMAD.WIDE.U32 R8, R3, R20, RZ ;  /* 0x0000001403087225 */ /* 0x000fc800078e00ff */
[----:B------:R-:W-:Y:S01]  /*0d00*/  IMAD.X R13, RZ, RZ, RZ, P0 ;  /* 0x000000ffff0d7224 */ /* 0x000fe200000e06ff */
[----:B------:R-:W-:Y:S01]  /*0d10*/  IADD3 RZ, P0, R9, R10, RZ ;  /* 0x0000000a09ff7210 */ /* 0x000fe20007f1e0ff */
[----:B------:R-:W-:-:S04]  /*0d20*/  IMAD.MOV.U32 R12, RZ, RZ, R11 ;  /* 0x000000ffff0c7224 */ /* 0x000fc800078e000b */
[----:B------:R-:W-:-:S08]  /*0d30*/  IMAD.WIDE.U32.X R8, R19, R21, R12, P0 ;  /* 0x0000001513087225 */ /* 0x000fd000000e040c */
.L_x_11:
[-CC-:B------:R-:W-:Y:S01]  /*0d40*/  SHF.R.U64 R30, R8, R18.reuse, R9.reuse ;  /* 0x00000012081e7219 */ /* 0x180fe20000001209 */
[----:B------:R-:W1:Y:S01]  /*0d50*/  LDC R12, c[0x0][0x618] ;  /* 0x00018600ff0c7b82 */ /* 0x000e620000000800 */
[----:B------:R-:W-:Y:S01]  /*0d60*/  SHF.R.U32.HI R7, RZ, R18, R9 ;  /* 0x00000012ff077219 */ /* 0x000fe20000011609 */
[----:B------:R-:W-:Y:S01]  /*0d70*/  ULDC UR4, c[0x0][0x150] ;  /* 0x0000540000047ab9 */ /* 0x000fe20000000800 */
[----:B0-----:R-:W-:Y:S02]  /*0d80*/  IADD3 R11, P0, RZ, -R30, RZ ;  /* 0x8000001eff0b7210 */ /* 0x001fe40007f1e0ff */
[----:B------:R-:W-:-:S03]  /*0d90*/  I2FP.F32.U32 R3, R6 ;  /* 0x0000000600037245 */ /* 0x000fc60000201000 */
[----:B------:R-:W0:Y:S01]  /*0da0*/  LDC.64 R26, c[0x0][0x640] ;  /* 0x00019000ff1a7b82 */ /* 0x000e220000000a00 */
[----:B------:R-:W-:Y:S02]  /*0db0*/  IMAD.X R13, RZ, RZ, ~R7, P0 ;  /* 0x000000ffff0d7224 */ /* 0x000fe400000e0e07 */
[----:B------:R-:W-:Y:S01]  /*0dc0*/  FMUL R3, R3, UR4 ;  /* 0x0000000403037c20 */ /* 0x000fe20008400000 */
[----:B------:R-:W-:Y:S01]  /*0dd0*/  IMAD.WIDE.U32 R8, R11, R24, R16 ;  /* 0x000000180b087225 */ /* 0x000fe200078e0010 */
[----:B------:R-:W-:-:S03]  /*0de0*/  ULDC UR4, c[0x0][0x154] ;  /* 0x0000550000047ab9 */ /* 0x000fc60000000800 */
[----:B------:R-:W-:Y:S01]  /*0df0*/  IMAD R10, R13, R24, RZ ;  /* 0x000000180d0a7224 */ /* 0x000fe200078e02ff */
[----:B------:R-:W2:Y:S01]  /*0e00*/  LDC R7, c[0x0][0x144] ;  /* 0x00005100ff077b82 */ /* 0x000ea20000000800 */
[----:B------:R-:W3:Y:S02]  /*0e10*/  F2I.U32.TRUNC.NTZ R3, R3 ;  /* 0x0000000300037305 */ /* 0x000ee4000020f000 */
[----:B------:R-:W-:-:S04]  /*0e20*/  IMAD R11, R11, R25, R10 ;  /* 0x000000190b0b7224 */ /* 0x000fc800078e020a */
[----:B------:R-:W-:Y:S01]  /*0e30*/  IMAD.IADD R9, R9, 0x1, R11 ;  /* 0x0000000109097824 */ /* 0x000fe200078e020b */
[----:B------:R-:W4:Y:S01]  /*0e40*/  LDC R18, c[0x0][0x608] ;  /* 0x00018200ff127b82 */ /* 0x000f220000000800 */
[----:B------:R-:W-:-:S03]  /*0e50*/  IMAD.MOV.U32 R11, RZ, RZ, -0x1 ;  /* 0xffffffffff0b7424 */ /* 0x000fc600078e00ff */
[-C--:B-1----:R-:W-:Y:S02]  /*0e60*/  SHF.R.U64 R22, R8, R12.reuse, R9 ;  /* 0x0000000c08167219 */ /* 0x082fe40000001209 */
[----:B------:R-:W-:Y:S02]  /*0e70*/  I2FP.F32.U32 R8, R15 ;  /* 0x0000000f00087245 */ /* 0x000fe40000201000 */
[----:B------:R-:W1:Y:S01]  /*0e80*/  LDC R24, c[0x0][0x658] ;  /* 0x00019600ff187b82 */ /* 0x000e620000000800 */
[----:B0-----:R-:W-:Y:S01]  /*0e90*/  ISETP.NE.U32.AND P0, PT, R26, RZ, PT ;  /* 0x000000ff1a00720c */ /* 0x001fe20003f05070 */
[----:B---3--:R-:W-:Y:S01]  /*0ea0*/  IMAD.MOV R10, RZ, RZ, -R3 ;  /* 0x000000ffff0a7224 */ /* 0x008fe200078e0a03 */
[----:B------:R-:W-:Y:S01]  /*0eb0*/  SHF.R.U32.HI R9, RZ, R12, R9 ;  /* 0x0000000cff097219 */ /* 0x000fe20000011609 */
[----:B------:R-:W-:Y:S01]  /*0ec0*/  FMUL R8, R8, UR4 ;  /* 0x0000000408087c20 */ /* 0x000fe20008400000 */
[----:B------:R-:W-:-:S03]  /*0ed0*/  ISETP.NE.AND.EX P0, PT, R27, RZ, PT, P0 ;  /* 0x000000ff1b00720c */ /* 0x000fc60003f05300 */
[----:B------:R-:W0:Y:S01]  /*0ee0*/  LDC R20, c[0x0][0x148] ;  /* 0x00005200ff147b82 */ /* 0x000e220000000800 */
[----:B--2---:R-:W-:-:S07]  /*0ef0*/  IMAD R3, R7, R10, R6 ;  /* 0x0000000a07037224 */ /* 0x004fce00078e0206 */
[----:B------:R-:W2:Y:S01]  /*0f00*/  LDC R21, c[0x0][0x600] ;  /* 0x00018000ff157b82 */ /* 0x000ea20000000800 */
[-CC-:B----4-:R-:W-:Y:S02]  /*0f10*/  SHF.R.U64 R32, R22, R18.reuse, R9.reuse ;  /* 0x0000001216207219 */ /* 0x190fe40000001209 */
[----:B------:R-:W-:Y:S01]  /*0f20*/  SHF.R.U32.HI R7, RZ, R18, R9 ;  /* 0x00000012ff077219 */ /* 0x000fe20000011609 */
[----:B------:R-:W-:Y:S01]  /*0f30*/  IMAD.MOV.U32 R9, RZ, RZ, 0x1 ;  /* 0x00000001ff097424 */ /* 0x000fe200078e00ff */
[----:B------:R3:W4:Y:S03]  /*0f40*/  F2I.U32.TRUNC.NTZ R18, R8 ;  /* 0x0000000800127305 */ /* 0x000726000020f000 */
[----:B------:R-:W0:Y:S01]  /*0f50*/  LDC R25, c[0x0][0x648] ;  /* 0x00019200ff197b82 */ /* 0x000e220000000800 */
[-C--:B-1----:R-:W-:Y:S02]  /*0f60*/  SHF.L.U32 R6, R11, R24.reuse, RZ ;  /* 0x000000180b067219 */ /* 0x082fe400000006ff */
[----:B------:R-:W-:-:S02]  /*0f70*/  SHF.R.U64 R34, R32, R24, R7 ;  /* 0x0000001820227219 */ /* 0x000fc40000001207 */
[----:B------:R-:W-:Y:S02]  /*0f80*/  LOP3.LUT R13, RZ, R6, RZ, 0x33, !PT ;  /* 0x00000006ff0d7212 */ /* 0x000fe400078e33ff */
[-C--:B------:R-:W-:Y:S01]  /*0f90*/  SHF.R.U32.HI R7, RZ, R24.reuse, R7 ;  /* 0x00000018ff077219 */ /* 0x080fe20000011607 */
[----:B------:R-:W1:Y:S01]  /*0fa0*/  LDC R29, c[0x0][0x638] ;  /* 0x00018e00ff1d7b82 */ /* 0x000e620000000800 */
[----:B------:R-:W-:Y:S01]  /*0fb0*/  SHF.L.U32 R12, R9, R24, RZ ;  /* 0x00000018090c7219 */ /* 0x000fe200000006ff */
[----:B------:R-:W-:-:S06]  /*0fc0*/  IMAD.MOV.U32 R6, RZ, RZ, R34 ;  /* 0x000000ffff067224 */ /* 0x000fcc00078e0022 */
[----:B------:R-:W0:Y:S01]  /*0fd0*/  LDC R28, c[0x0][0x610] ;  /* 0x00018400ff1c7b82 */ /* 0x000e220000000800 */
[----:B---34-:R-:W-:Y:S05]  /*0fe0*/  @!P0 BRA `(.L_x_12) ;  /* 0x0000000000288947 */ /* 0x018fea0003800000 */
[----:B------:R-:W3:Y:S02]  /*0ff0*/  LDC R11, c[0x0][0x64c] ;  /* 0x00019300ff0b7b82 */ /* 0x000ee40000000800 */
[----:B---3--:R-:W-:-:S05]  /*1000*/  IADD3 R11, P0, R34, R11, RZ ;  /* 0x0000000b220b7210 */ /* 0x008fca0007f1e0ff */
[----:B------:R-:W-:-:S04]  /*1010*/  IMAD.X R19, RZ, RZ, R7, P0 ;  /* 0x000000ffff137224 */ /* 0x000fc800000e0607 */
[----:B------:R-:W-:-:S04]  /*1020*/  IMAD.WIDE.U32 R6, R19, R26, RZ ;  /* 0x0000001a13067225 */ /* 0x000fc800078e00ff */
[----:B------:R-:W-:-:S04]  /*1030*/  IMAD.WIDE.U32 R8, P0, R11, R27, R6 ;  /* 0x0000001b0b087225 */ /* 0x000fc80007800006 */
[----:B------:R-:W-:-:S04]  /*1040*/  IMAD.WIDE.U32 R6, R11, R26, RZ ;  /* 0x0000001a0b067225 */ /* 0x000fc800078e00ff */
[----:B------:R-:W-:Y:S01]  /*1050*/  IMAD.X R11, RZ, RZ, RZ, P0 ;  /* 0x000000ffff0b7224 */ /* 0x000fe200000e06ff */
[----:B------:R-:W-:Y:S01]  /*1060*/  IADD3 RZ, P0, R7, R8, RZ ;  /* 0x0000000807ff7210 */ /* 0x000fe20007f1e0ff */
[----:B------:R-:W-:-:S04]  /*1070*/  IMAD.MOV.U32 R10, RZ, RZ, R9 ;  /* 0x000000ffff0a7224 */ /* 0x000fc800078e0009 */
[----:B------:R-:W-:-:S08]  /*1080*/  IMAD.WIDE.U32.X R6, R19, R27, R10, P0 ;  /* 0x0000001b13067225 */ /* 0x000fd000000e040a */
.L_x_12:
[----:B0-----:R-:W-:Y:S01]  /*1090*/  SHF.R.U64 R6, R6, R25, R7 ;  /* 0x0000001906067219 */ /* 0x001fe20000001207 */
[----:B--2---:R-:W-:Y:S01]  /*10a0*/  VIADD R7, R21, 0xffffffff ;  /* 0xffffffff15077836 */ /* 0x004fe20000000000 */
[----:B------:R-:W-:Y:S01]  /*10b0*/  LOP3.LUT R13, R32, R13, RZ, 0xc0, !PT ;  /* 0x0000000d200d7212 */ /* 0x000fe200078ec0ff */
[----:B------:R-:W-:Y:S02]  /*10c0*/  IMAD.MOV R18, RZ, RZ, -R18 ;  /* 0x000000ffff127224 */ /* 0x000fe400078e0a12 */
[----:B------:R-:W-:Y:S01]  /*10d0*/  IMAD.MOV R8, RZ, RZ, -R6 ;  /* 0x000000ffff087224 */ /* 0x000fe200078e0a06 */
[----:B------:R-:W-:Y:S01]  /*10e0*/  LOP3.LUT R7, R22, R7, RZ, 0xc0, !PT ;  /* 0x0000000716077212 */ /* 0x000fe200078ec0ff */
[----:B------:R-:W-:Y:S02]  /*10f0*/  IMAD R12, R12, R6, R13 ;  /* 0x000000060c0c7224 */ /* 0x000fe400078e020d */
[----:B------:R-:W-:Y:S02]  /*1100*/  @P1 IMAD R3, R20, R18, R15 ;  /* 0x0000001214031224 */ /* 0x000fe400078e020f */
[----:B-1----:R-:W-:-:S02]  /*1110*/  IMAD R6, R8, R29, R34 ;  /* 0x0000001d08067224 */ /* 0x002fc400078e0222 */
[----:B------:R-:W-:Y:S02]  /*1120*/  IMAD R22, R12, R28, R3 ;  /* 0x0000001c0c167224 */ /* 0x000fe400078e0203 */
[----:B------:R-:W-:Y:S02]  /*1130*/  IMAD R7, R6, R21, R7 ;  /* 0x0000001506077224 */ /* 0x000fe400078e0207 */
[----:B------:R-:W-:Y:S02]  /*1140*/  IMAD.MOV.U32 R3, RZ, RZ, 0x1 ;  /* 0x00000001ff037424 */ /* 0x000fe400078e00ff */
[----:B------:R-:W-:Y:S01]  /*1150*/  IMAD.MOV.U32 R18, RZ, RZ, R30 ;  /* 0x000000ffff127224 */ /* 0x000fe200078e001e */
[----:B------:R-:W-:Y:S02]  /*1160*/  SEL R19, R7, R22, !P1 ;  /* 0x0000001607137207 */ /* 0x000fe40004800000 */
[----:B------:R-:W-:-:S07]  /*1170*/  SEL R22, R22, R7, !P1 ;  /* 0x0000000716167207 */ /* 0x000fce0004800000 */
.L_x_10:
[----:B------:R-:W-:Y:S05]  /*1180*/  @!P2 BRA `(.L_x_13) ;  /* 0x0000002c00cca947 */ /* 0x000fea0003800000 */
[----:B------:R-:W-:-:S13]  /*1190*/  ISETP.GT.U32.AND P0, PT, R31, 0x1, PT ;  /* 0x000000011f00780c */ /* 0x000fda0003f04070 */
[----:B------:R-:W-:Y:S05]  /*11a0*/  @P0 EXIT ;  /* 0x000000000000094d */ /* 0x000fea0003800000 */
.L_x_14:
[----:B------:R-:W-:-:S08]  /*11b0*/  NOP ;  /* 0x0000000000007918 */ /* 0x000fd00000000000 */
[----:B------:R-:W1:Y:S02]  /*11c0*/  USETMAXREG.TRY_ALLOC.CTAPOOL UP0, 0xe8 ;  /* 0x000000e8000079c8 */ /* 0x000e640008000600 */
[----:B-1----:R-:W-:-:S13]  /*11d0*/  PLOP3.LUT P0, PT, PT, PT, UP0, 0x80, 0x0 ;  /* 0x000000000000781c */ /* 0x002fda0003f0f008 */
[----:B------:R-:W-:Y:S05]  /*11e0*/  @!P0 BRA `(.L_x_14) ;  /* 0xfffffffc00f08947 */ /* 0x000fea000383ffff */
[----:B------:R-:W-:-:S13]  /*11f0*/  LOP3.LUT P0, RZ, R3, 0xff, RZ, 0xc0, !PT ;  /* 0x000000ff03ff7812 */ /* 0x000fda000780c0ff */
[----:B------:R-:W-:Y:S05]  /*1200*/  @!P0 EXIT ;  /* 0x000000000000894d */ /* 0x000fea0003800000 */
[----:B------:R-:W2:Y:S01]  /*1210*/  LDL.64 R8, [R1] ;  /* 0x0000000001087983 */ /* 0x000ea20000100a00 */
[----:B------:R-:W1:Y:S01]  /*1220*/  S2UR UR4, SR_CgaCtaId ;  /* 0x00000000000479c3 */ /* 0x000e620000008800 */
[----:B------:R-:W-:Y:S01]  /*1230*/  SHF.R.S32.HI R3, RZ, 0x1f, R4 ;  /* 0x0000001fff037819 */ /* 0x000fe20000011404 */
[----:B------:R-:W-:Y:S01]  /*1240*/  UMOV UR41, 0x400 ;  /* 0x0000040000297882 */ /* 0x000fe20000000000 */
[----:B------:R-:W-:Y:S01]  /*1250*/  UISETP.LT.AND UP0, UPT, UR40, 0x1, UPT ;  /* 0x000000012800788c */ /* 0x000fe2000bf01270 */
[----:B------:R-:W-:Y:S01]  /*1260*/  IMAD.MOV.U32 R6, RZ, RZ, 0x1 ;  /* 0x00000001ff067424 */ /* 0x000fe200078e00ff */
[CC--:B------:R-:W-:Y:S01]  /*1270*/  LEA.HI R5, R3.reuse, R4.reuse, RZ, 0x2 ;  /* 0x0000000403057211 */ /* 0x0c0fe200078f10ff */
[----:B------:R-:W-:Y:S01]  /*1280*/  UIADD3 UR5, UR43, -0x1, URZ ;  /* 0xffffffff2b057890 */ /* 0x000fe2000fffe03f */
[----:B------:R-:W-:Y:S01]  /*1290*/  LEA.HI R3, R3, R4, RZ, 0x5 ;  /* 0x0000000403037211 */ /* 0x000fe200078f28ff */
[----:B------:R-:W3:Y:S01]  /*12a0*/  LDC R63, c[0x0][0x658] ;  /* 0x00019600ff3f7b82 */ /* 0x000ee20000000800 */
[--C-:B------:R-:W-:Y:S01]  /*12b0*/  SHF.R.S32.HI R58, RZ, 0x2, R5.reuse ;  /* 0x00000002ff3a7819 */ /* 0x100fe20000011405 */
[----:B------:R-:W-:Y:S01]  /*12c0*/  USEL UR42, UR40, 0x1, UP0 ;  /* 0x00000001282a7887 */ /* 0x000fe20008000000 */
[----:B------:R-:W-:Y:S01]  /*12d0*/  SHF.R.S32.HI R7, RZ, 0x1f, R5 ;  /* 0x0000001fff077819 */ /* 0x000fe20000011405 */
[----:B------:R-:W-:Y:S01]  /*12e0*/  UISETP.NE.AND UP0, UPT, UR5, URZ, UPT ;  /* 0x0000003f0500728c */ /* 0x000fe2000bf05270 */
[----:B------:R-:W-:Y:S01]  /*12f0*/  LOP3.LUT R5, R5, 0xfffffffc, RZ, 0xc0, !PT ;  /* 0xfffffffc05057812 */ /* 0x000fe200078ec0ff */
[----:B------:R-:W-:Y:S01]  /*1300*/  ULDC UR8, c[0x0][0x284] ;  /* 0x0000a10000087ab9 */ /* 0x000fe20000000800 */
[----:B------:R-:W-:Y:S01]  /*1310*/  LEA.HI R7, R7, R58, RZ, 0x3 ;  /* 0x0000003a07077211 */ /* 0x000fe200078f18ff */
[----:B------:R-:W4:Y:S01]  /*1320*/  LDC R62, c[0x0][0x288] ;  /* 0x0000a200ff3e7b82 */ /* 0x000f220000000800 */
[----:B------:R-:W-:Y:S01]  /*1330*/  SHF.R.S32.HI R3, RZ, 0x5, R3 ;  /* 0x00000005ff037819 */ /* 0x000fe20000011403 */
[----:B------:R-:W-:Y:S01]  /*1340*/  IMAD.IADD R5, R4, 0x1, -R5 ;  /* 0x0000000104057824 */ /* 0x000fe200078e0a05 */
[----:B------:R-:W-:Y:S01]  /*1350*/  LOP3.LUT R7, R7, 0xfffffff8, RZ, 0xc0, !PT ;  /* 0xfffffff807077812 */ /* 0x000fe200078ec0ff */
[----:B------:R-:W-:Y:S01]  /*1360*/  IMAD.MOV.U32 R4, RZ, RZ, -0x1 ;  /* 0xffffffffff047424 */ /* 0x000fe200078e00ff */
[----:B------:R-:W-:Y:S01]  /*1370*/  USEL UR7, URZ, 0x1, UP0 ;  /* 0x000000013f077887 */ /* 0x000fe20008000000 */
[----:B------:R-:W-:Y:S01]  /*1380*/  IMAD.SHL.U32 R60, R5, 0x2, RZ ;  /* 0x00000002053c7824 */ /* 0x000fe200078e00ff */
[----:B------:R-:W-:Y:S01]  /*1390*/  USHF.L.U32 UR48, UR40, 0x1, URZ ;  /* 0x0000000128307899 */ /* 0x000fe2000800063f */
[----:B------:R-:W-:Y:S01]  /*13a0*/  IMAD.IADD R58, R58, 0x1, -R7 ;  /* 0x000000013a3a7824 */ /* 0x000fe200078e0a07 */
[----:B-1----:R-:W-:-:S02]  /*13b0*/  ULEA UR41, UR4, UR41, 0x18 ;  /* 0x0000002904297291 */ /* 0x002fc4000f8ec03f */
[----:B------:R-:W-:Y:S01]  /*13c0*/  USHF.L.U32 UR4, UR5, 0x3, URZ ;  /* 0x0000000305047899 */ /* 0x000fe2000800063f */
[C-C-:B------:R-:W-:Y:S01]  /*13d0*/  IMAD R65, R3.reuse, -0x10, -R58.reuse ;  /* 0xfffffff003417824 */ /* 0x140fe200078e0a3a */
[----:B------:R-:W-:Y:S01]  /*13e0*/  UIADD3 UR5, UR41, 0x180, URZ ;  /* 0x0000018029057890 */ /* 0x000fe2000fffe03f */
[--C-:B------:R-:W-:Y:S01]  /*13f0*/  SHF.R.S32.HI R59, RZ, 0x1f, R58.reuse ;  /* 0x0000001fff3b7819 */ /* 0x100fe2000001143a */
[----:B------:R-:W-:Y:S01]  /*1400*/  UIADD3 UR6, UR41, 0x2980, URZ ;  /* 0x0000298029067890 */ /* 0x000fe2000fffe03f */
[-C--:B---3--:R-:W-:Y:S01]  /*1410*/  SHF.L.U32 R4, R4, R63.reuse, RZ ;  /* 0x0000003f04047219 */ /* 0x088fe200000006ff */
[----:B------:R-:W-:Y:S01]  /*1420*/  USHF.R.U32.HI UR5, URZ, 0x4, UR5 ;  /* 0x000000043f057899 */ /* 0x000fe20008011605 */
[----:B------:R-:W-:Y:S01]  /*1430*/  SHF.L.U32 R63, R6, R63, RZ ;  /* 0x0000003f063f7219 */ /* 0x000fe200000006ff */
[----:B------:R-:W-:Y:S01]  /*1440*/  USHF.R.U32.HI UR6, URZ, 0x4, UR6 ;  /* 0x000000043f067899 */ /* 0x000fe20008011606 */
[----:B------:R-:W-:Y:S01]  /*1450*/  IMAD.WIDE R58, R3, 0x10, R58 ;  /* 0x00000010033a7825 */ /* 0x000fe200078e023a */
[----:B------:R-:W-:Y:S01]  /*1460*/  UIADD3 UR47, UR41, 0x60, URZ ;  /* 0x00000060292f7890 */ /* 0x000fe2000fffe03f */
[----:B------:R-:W-:Y:S01]  /*1470*/  LOP3.LUT R64, RZ, R4, RZ, 0x33, !PT ;  /* 0x00000004ff407212 */ /* 0x000fe200078e33ff */
[----:B------:R-:W-:Y:S01]  /*1480*/  ULOP3.LUT UR4, UR4, 0x8, URZ, 0xc0, !UPT ;  /* 0x0000000804047892 */ /* 0x000fe2000f8ec03f */
[----:B----4-:R-:W-:Y:S01]  /*1490*/  IMAD R62, R5, -0x2, R62 ;  /* 0xfffffffe053e7824 */ /* 0x010fe200078e023e */
[----:B------:R-:W-:Y:S01]  /*14a0*/  ULOP3.LUT UR5, UR5, 0x3fff, URZ, 0xc0, !UPT ;  /* 0x00003fff05057892 */ /* 0x000fe2000f8ec03f */
[----:B------:R-:W-:Y:S01]  /*14b0*/  IMAD.U32 R68, RZ, RZ, UR7 ;  /* 0x00000007ff447e24 */ /* 0x000fe2000f8e00ff */
[----:B------:R-:W-:Y:S01]  /*14c0*/  ULOP3.LUT UR6, UR6, 0x3fff, URZ, 0xc0, !UPT ;  /* 0x00003fff06067892 */ /* 0x000fe2000f8ec03f */
[----:B------:R-:W-:Y:S01]  /*14d0*/  SHF.R.S32.HI R61, RZ, 0x1f, R60 ;  /* 0x0000001fff3d7819 */ /* 0x000fe2000001143c */
[----:B------:R-:W-:Y:S01]  /*14e0*/  VIADD R65, R65, UR8 ;  /* 0x0000000841417c36 */ /* 0x000fe20008000000 */
[----:B------:R-:W-:-:S02]  /*14f0*/  UIADD3 UR42, -UR42, UR40, URZ ;  /* 0x000000282a2a7290 */ /* 0x000fc4000fffe13f */
[----:B------:R-:W-:Y:S02]  /*1500*/  ULEA UR43, UR43, UR47, 0x3 ;  /* 0x0000002f2b2b7291 */ /* 0x000fe4000f8e183f */
[----:B------:R-:W-:Y:S02]  /*1510*/  ULOP3.LUT UR49, UR4, 0x8, URZ, 0x3c, !UPT ;  /* 0x0000000804317892 */ /* 0x000fe4000f8e3c3f */
[----:B------:R-:W-:Y:S02]  /*1520*/  ULOP3.LUT UR44, UR4, 0x18, URZ, 0x3c, !UPT ;  /* 0x00000018042c7892 */ /* 0x000fe4000f8e3c3f */
[----:B------:R-:W-:Y:S02]  /*1530*/  ULOP3.LUT UR45, UR5, 0x10000, URZ, 0xfc, !UPT ;  /* 0x00010000052d7892 */ /* 0x000fe4000f8efc3f */
[----:B------:R-:W-:Y:S01]  /*1540*/  ULOP3.LUT UR46, UR6, 0x10000, URZ, 0xfc, !UPT ;  /* 0x00010000062e7892 */ /* 0x000fe2000f8efc3f */
[----:B--2---:R-:W-:-:S11]  /*1550*/  SHF.L.U64.HI R66, R8, 0x1, R0 ;  /* 0x0000000108427819 */ /* 0x004fd60000010200 */
.L_x_102:
[----:B------:R-:W-:-:S04]  /*1560*/  SHF.L.U32 R0, R68, 0x1f, RZ ;  /* 0x0000001f44007819 */ /* 0x000fc800000006ff */
[----:B------:R-:W1:Y:S02]  /*1570*/  SYNCS.PHASECHK.TRANS64.TRYWAIT P0, [UR43+-0x8], R0 ;  /* 0xfffff800ff0075a7 */ /* 0x000e64000800016b */
[----:B-1----:R-:W-:Y:S05]  /*1580*/  @!P0 BRA `(.L_x_15) ;  /* 0x0000003800d08947 */ /* 0x002fea0003800000 */
.L_x_125:
[----:B------:R-:W-:Y:S02]  /*1590*/  ULDC UR4, c[0x0][0x28c] ;  /* 0x0000a30000047ab9 */ /* 0x000fe40000000800 */
[----:B------:R-:W-:-:S13]  /*15a0*/  ISETP.LT.AND P0, PT, RZ, UR4, PT ;  /* 0x00000004ff007c0c */ /* 0x000fda000bf01270 */
[----:B------:R-:W-:Y:S05]  /*15b0*/  @P0 BRA `(.L_x_16) ;  /* 0x0000000000400947 */ /* 0x000fea0003800000 */
[----:B-1----:R-:W-:Y:S01]  /*15c0*/  MOV R0, 0x0 ;  /* 0x0000000000007802 */ /* 0x002fe20000000f00 */
[----:B------:R-:W-:Y:S01]  /*15d0*/  ULDC.64 UR4, c[0x4][0x68] ;  /* 0x01001a0000047ab9 */ /* 0x000fe20000000a00 */
[----:B------:R-:W-:Y:S01]  /*15e0*/  ULDC.64 UR6, c[0x4][0x8] ;  /* 0x0100020000067ab9 */ /* 0x000fe20000000a00 */
[----:B------:R-:W-:Y:S01]  /*15f0*/  IMAD.U32 R4, RZ, RZ, UR4 ;  /* 0x00000004ff047e24 */ /* 0x000fe2000f8e00ff */
[----:B------:R1:W2:Y:S01]  /*1600*/  LDC.64 R14, c[0x4][R0] ;  /* 0x01000000000e7b82 */ /* 0x0002a20000000a00 */
[----:B------:R-:W-:Y:S01]  /*1610*/  IMAD.U32 R5, RZ, RZ, UR5 ;  /* 0x00000005ff057e24 */ /* 0x000fe2000f8e00ff */
[----:B------:R-:W-:Y:S01]  /*1620*/  ULDC.64 UR4, c[0x4][0x70] ;  /* 0x01001c0000047ab9 */ /* 0x000fe20000000a00 */
[----:B0-----:R-:W-:Y:S02]  /*1630*/  IMAD.U32 R10, RZ, RZ, UR6 ;  /* 0x00000006ff0a7e24 */ /* 0x001fe4000f8e00ff */
[----:B------:R-:W-:Y:S02]  /*1640*/  IMAD.U32 R6, RZ, RZ, UR4 ;  /* 0x00000004ff067e24 */ /* 0x000fe4000f8e00ff */
[----:B------:R-:W-:-:S02]  /*1650*/  IMAD.U32 R7, RZ, RZ, UR5 ;  /* 0x00000005ff077e24 */ /* 0x000fc4000f8e00ff */
[----:B------:R-:W-:Y:S02]  /*1660*/  IMAD.U32 R11, RZ, RZ, UR7 ;  /* 0x00000007ff0b7e24 */ /* 0x000fe4000f8e00ff */
[----:B------:R-:W-:Y:S02]  /*1670*/  IMAD.MOV.U32 R8, RZ, RZ, 0x1e1 ;  /* 0x000001e1ff087424 */ /* 0x000fe400078e00ff */
[----:B------:R-:W-:Y:S02]  /*1680*/  IMAD.MOV.U32 R12, RZ, RZ, 0x1 ;  /* 0x00000001ff0c7424 */ /* 0x000fe400078e00ff */
[----:B-1----:R-:W-:-:S07]  /*1690*/  IMAD.MOV.U32 R13, RZ, RZ, RZ ;  /* 0x000000ffff0d7224 */ /* 0x002fce00078e00ff */
[----:B------:R-:W-:-:S07]  /*16a0*/  LEPC R20, `(.L_x_16) ;  /* 0x000000001014794e */ /* 0x000fce0000000000 */
[----:B--2--5:R-:W-:Y:S05]  /*16b0*/  CALL.ABS.NOINC R14 ;  /* 0x000000000e007343 */ /* 0x024fea0003c00000 */
.L_x_16:
[----:B-1----:R-:W-:-:S04]  /*16c0*/  LOP3.LUT R0, R23, 0x1, RZ, 0xfc, !PT ;  /* 0x0000000117007812 */ /* 0x002fc800078efcff */
[----:B------:R-:W-:-:S13]  /*16d0*/  ISETP.NE.AND P0, PT, R0, 0x3, PT ;  /* 0x000000030000780c */ /* 0x000fda0003f05270 */
[----:B------:R-:W-:Y:S05]  /*16e0*/  @!P0 BRA `(.L_x_17) ;  /* 0x0000000000048947 */ /* 0x000fea0003800000 */
[----:B------:R-:W-:Y:S01]  /*16f0*/  BPT.TRAP 0x1 ;  /* 0x000000040000795c */ /* 0x000fe20000300000 */
.L_x_17:
[----:B------:R-:W-:Y:S02]  /*1700*/  IMAD.U32 R3, RZ, RZ, UR39 ;  /* 0x00000027ff037e24 */ /* 0x000fe4000f8e00ff */
[----:B------:R-:W-:-:S03]  /*1710*/  IMAD.U32 R0, RZ, RZ, UR38 ;  /* 0x00000026ff007e24 */ /* 0x000fc6000f8e00ff */
[----:B------:R-:W-:Y:S02]  /*1720*/  LEA R3, R3, UR41, 0x3 ;  /* 0x0000002903037c11 */ /* 0x000fe4000f8e18ff */
[----:B------:R-:W-:-:S04]  /*1730*/  SHF.L.U32 R0, R0, 0x1f, RZ ;  /* 0x0000001f00007819 */ /* 0x000fc800000006ff */
[----:B------:R1:W2:Y:S01]  /*1740*/  SYNCS.PHASECHK.TRANS64.TRYWAIT P1, [R3+URZ], R0 ;  /* 0x00000000030075a7 */ /* 0x0002a2000802017f */
[----:B------:R-:W-:Y:S05]  /*1750*/  @!P0 BRA `(.L_x_18) ;  /* 0x0000000000048947 */ /* 0x000fea0003800000 */
[----:B------:R-:W-:Y:S01]  /*1760*/  BPT.TRAP 0x1 ;  /* 0x000000040000795c */ /* 0x000fe20000300000 */
.L_x_18:
[----:B--2---:R-:W-:Y:S05]  /*1770*/  @P1 BRA `(.L_x_19) ;  /* 0x0000000000081947 */ /* 0x004fea0003800000 */
[----:B------:R-:W2:Y:S02]  /*1780*/  SYNCS.PHASECHK.TRANS64.TRYWAIT P1, [R3+URZ], R0 ;  /* 0x00000000030075a7 */ /* 0x000ea4000802017f */
[----:B--2---:R-:W-:Y:S05]  /*1790*/  @!P1 BRA `(.L_x_20) ;  /* 0x0000003800649947 */ /* 0x004fea0003800000 */
.L_x_19:
[----:B------:R-:W-:Y:S05]  /*17a0*/  WARPSYNC.ALL ;  /* 0x0000000000007948 */ /* 0x000fea0003800000 */
[----:B------:R-:W-:Y:S01]  /*17b0*/  ULEA UR4, UR39, UR45, 0x7 ;  /* 0x0000002d27047291 */ /* 0x000fe2000f8e383f */
[----:B------:R-:W-:Y:S01]  /*17c0*/  WARPGROUP.ARRIVE ;  /* 0x00000000000079c5 */ /* 0x000fe20000000000 */
[----:B------:R-:W-:Y:S01]  /*17d0*/  ULEA UR6, UR39, UR46, 0x7 ;  /* 0x0000002e27067291 */ /* 0x000fe2000f8e383f */
[----:B-12---:R-:W-:Y:S01]  /*17e0*/  IMAD.U32 R0, RZ, RZ, UR42 ;  /* 0x0000002aff007e24 */ /* 0x006fe2000f8e00ff */
[----:B------:R-:W-:Y:S01]  /*17f0*/  UMOV UR5, 0xc0000010 ;  /* 0xc000001000057882 */ /* 0x000fe20000000000 */
[----:B------:R-:W-:-:S03]  /*1800*/  UMOV UR7, 0xc0000010 ;  /* 0xc000001000077882 */ /* 0x000fc60000000000 */
[----:B------:R-:W-:-:S03]  /*1810*/  ISETP.GE.AND P1, PT, R0, 0x1, PT ;  /* 0x000000010000780c */ /* 0x000fc60003f26270 */
[----:B------:R-:W-:Y:S03]  /*1820*/  IGMMA.64x64x32.S8.S8 R24, gdesc[UR4], RZ, !UPT, gsb0 ;  /* 0x01e00000041879f1 */ /* 0x000fe6000c0410ff */
[----:B------:R-:W-:-:S07]  /*1830*/  WARPGROUP.DEPBAR.LE gsb0, 0x0 ;  /* 0x00008000000079c5 */ /* 0x000fce0000010000 */
[----:B------:R-:W-:Y:S05]  /*1840*/  @!P1 BRA `(.L_x_21) ;  /* 0x0000000000b49947 */ /* 0x000fea0003800000 */
[----:B------:R-:W-:Y:S01]  /*1850*/  UIADD3 UR4, UR39, 0x1, URZ ;  /* 0x0000000127047890 */ /* 0x000fe2000fffe03f */
[----:B------:R-:W-:Y:S01]  /*1860*/  IMAD.U32 R0, RZ, RZ, UR42 ;  /* 0x0000002aff007e24 */ /* 0x000fe2000f8e00ff */
[----:B------:R-:W-:Y:S02]  /*1870*/  UMOV UR9, UR39 ;  /* 0x0000002700097c82 */ /* 0x000fe40008000000 */
[----:B------:R-:W-:-:S04]  /*1880*/  UISETP.NE.AND UP0, UPT, UR4, 0x5, UPT ;  /* 0x000000050400788c */ /* 0x000fc8000bf05270 */
[----:B------:R-:W-:Y:S02]  /*1890*/  USEL UR5, URZ, 0x1, UP0 ;  /* 0x000000013f057887 */ /* 0x000fe40008000000 */
[----:B------:R-:W-:Y:S02]  /*18a0*/  USEL UR8, UR4, URZ, UP0 ;  /* 0x0000003f04087287 */ /* 0x000fe40008000000 */
[----:B------:R-:W-:-:S06]  /*18b0*/  ULOP3.LUT UR5, UR38, UR5, URZ, 0x3c, !UPT ;  /* 0x0000000526057292 */ /* 0x000fcc000f8e3c3f */
[----:B------:R-:W-:-:S07]  /*18c0*/  IMAD.U32 R5, RZ, RZ, UR5 ;  /* 0x00000005ff057e24 */ /* 0x000fce000f8e00ff */
.L_x_28:
[----:B-12---:R-:W-:Y:S05]  /*18d0*/  @!P0 BRA `(.L_x_22) ;  /* 0x0000000000048947 */ /* 0x006fea0003800000 */
[----:B------:R-:W-:Y:S01]  /*18e0*/  BPT.TRAP 0x1 ;  /* 0x000000040000795c */ /* 0x000fe20000300000 */
.L_x_22:
[----:B------:R-:W-:Y:S01]  /*18f0*/  ULEA UR4, UR8, UR41, 0x3 ;  /* 0x0000002908047291 */ /* 0x000fe2000f8e183f */
[----:B------:R-:W-:-:S08]  /*1900*/  SHF.L.U32 R3, R5, 0x1f, RZ ;  /* 0x0000001f05037819 */ /* 0x000fd000000006ff */
[----:B------:R1:W2:Y:S01]  /*1910*/  SYNCS.PHASECHK.TRANS64.TRYWAIT P1, [UR4], R3 ;  /* 0x00000003ff0075a7 */ /* 0x0002a20008020144 */
[----:B------:R-:W-:Y:S05]  /*1920*/  @!P0 BRA `(.L_x_23) ;  /* 0x0000000000048947 */ /* 0x000fea0003800000 */
[----:B------:R-:W-:Y:S01]  /*1930*/  BPT.TRAP 0x1 ;  /* 0x000000040000795c */ /* 0x000fe20000300000 */
.L_x_23:
[----:B--2---:R-:W-:Y:S05]  /*1940*/  @P1 BRA `(.L_x_24) ;  /* 0x0000000000081947 */ /* 0x004fea0003800000 */
[----:B------:R-:W2:Y:S02]  /*1950*/  SYNCS.PHASECHK.TRANS64.TRYWAIT P1, [UR4], R3 ;  /* 0x00000003ff0075a7 */ /* 0x000ea40008020144 */
[----:B--2---:R-:W-:Y:S05]  /*1960*/  @!P1 BRA `(.L_x_25) ;  /* 0x0000003800049947 */ /* 0x004fea0003800000 */
.L_x_24:
[----:B------:R-:W-:Y:S01]  /*1970*/  ULEA UR4, UR8, UR45, 0x7 ;  /* 0x0000002d08047291 */ /* 0x000fe2000f8e383f */
[----:B------:R-:W-:Y:S01]  /*1980*/  WARPGROUP.ARRIVE ;  /* 0x00000000000079c5 */ /* 0x000fe20000000000 */
[----:B------:R-:W-:Y:S01]  /*1990*/  ULEA UR6, UR8, UR46, 0x7 ;  /* 0x0000002e08067291 */ /* 0x000fe2000f8e383f */
[----:B------:R-:W-:Y:S01]  /*19a0*/  UMOV UR5, 0xc0000010 ;  /* 0xc000001000057882 */ /* 0x000fe20000000000 */
[----:B------:R-:W-:-:S07]  /*19b0*/  UMOV UR7, 0xc0000010 ;  /* 0xc000001000077882 */ /* 0x000fce0000000000 */
[----:B------:R-:W-:Y:S03]  /*19c0*/  IGMMA.64x64x32.S8.S8 R24, gdesc[UR4], R24, gsb0 ;  /* 0x01e00000041879f1 */ /* 0x000fe60008041018 */
[----:B------:R-:W-:Y:S02]  /*19d0*/  WARPGROUP.DEPBAR.LE gsb0, 0x0 ;  /* 0x00008000000079c5 */ /* 0x000fe40000010000 */
[----:B------:R-:W-:Y:S05]  /*19e0*/  @!P0 BRA `(.L_x_26) ;  /* 0x0000000000048947 */ /* 0x000fea0003800000 */
[----:B------:R-:W-:Y:S01]  /*19f0*/  BPT.TRAP 0x1 ;  /* 0x000000040000795c */ /* 0x000fe20000300000 */
.L_x_26:
[----:B------:R-:W-:Y:S01]  /*1a00*/  ULEA UR4, UR9, UR41, 0x3 ;  /* 0x0000002909047291 */ /* 0x000fe2000f8e183f */
[----:B------:R-:W-:-:S03]  /*1a10*/  ISETP.GT.U32.AND P1, PT, R23, 0x1, PT ;  /* 0x000000011700780c */ /* 0x000fc60003f24070 */
[----:B------:R-:W-:-:S04]  /*1a20*/  UIADD3 UR4, UR4, 0x28, URZ ;  /* 0x0000002804047890 */ /* 0x000fc8000fffe03f */
[----:B------:R-:W-:-:S09]  /*1a30*/  UPRMT UR4, URZ, 0x654, UR4 ;  /* 0x000006543f047896 */ /* 0x000fd20008000004 */
[----:B------:R-:W-:Y:S01]  /*1a40*/  SYNCS.ARRIVE.TRANS64.RED.A1T0 RZ, [UR4], RZ ;  /* 0x000000ffffff79a7 */ /* 0x000fe20008100404 */
[----:B------:R-:W-:Y:S05]  /*1a50*/  @P1 BRA `(.L_x_27) ;  /* 0x0000000000041947 */ /* 0x000fea0003800000 */
[----:B------:R-:W-:Y:S01]  /*1a60*/  BPT.TRAP 0x1 ;  /* 0x000000040000795c */ /* 0x000fe20000300000 */
.L_x_27:
[----:B------:R-:W-:Y:S01]  /*1a70*/  UIADD3 UR8, UR8, 0x1, URZ ;  /* 0x0000000108087890 */ /* 0x000fe2000fffe03f */
[C---:B------:R-:W-:Y:S01]  /*1a80*/  ISETP.GT.AND P1, PT, R0.reuse, 0x1, PT ;  /* 0x000000010000780c */ /* 0x040fe20003f24270 */
[----:B------:R-:W-:Y:S01]  /*1a90*/  UIADD3 UR9, UR9, 0x1, URZ ;  /* 0x0000000109097890 */ /* 0x000fe2000fffe03f */
[----:B------:R-:W-:Y:S01]  /*1aa0*/  VIADD R0, R0, 0xffffffff ;  /* 0xffffffff00007836 */ /* 0x000fe20000000000 */
[----:B------:R-:W-:Y:S02]  /*1ab0*/  UISETP.NE.AND UP0, UPT, UR8, 0x5, UPT ;  /* 0x000000050800788c */ /* 0x000fe4000bf05270 */
[----:B------:R-:W-:Y:S02]  /*1ac0*/  UISETP.NE.AND UP1, UPT, UR9, 0x5, UPT ;  /* 0x000000050900788c */ /* 0x000fe4000bf25270 */
[----:B------:R-:W-:Y:S02]  /*1ad0*/  USEL UR4, URZ, 0x1, UP0 ;  /* 0x000000013f047887 */ /* 0x000fe40008000000 */
[----:B------:R-:W-:-:S02]  /*1ae0*/  USEL UR8, UR8, URZ, UP0 ;  /* 0x0000003f08087287 */ /* 0x000fc40008000000 */
[----:B------:R-:W-:Y:S02]  /*1af0*/  USEL UR9, UR9, URZ, UP1 ;  /* 0x0000003f09097287 */ /* 0x000fe40008800000 */
[----:B------:R-:W-:Y:S01]  /*1b00*/  LOP3.LUT R5, R5, UR4, RZ, 0x3c, !PT ;  /* 0x0000000405057c12 */ /* 0x000fe2000f8e3cff */
[----:B------:R-:W-:Y:S09]  /*1b10*/  @P1 BRA `(.L_x_28) ;  /* 0xfffffffc006c1947 */ /* 0x000ff2000383ffff */
.L_x_21:
[----:B------:R-:W3:Y:S01]  /*1b20*/  LDC R0, c[0x0][0x28c] ;  /* 0x0000a300ff007b82 */ /* 0x000ee20000000800 */
[----:B-12---:R-:W-:-:S04]  /*1b30*/  IMAD.U32 R3, RZ, RZ, UR49 ;  /* 0x00000031ff037e24 */ /* 0x006fc8000f8e00ff */
[----:B------:R1:W-:Y:S01]  /*1b40*/  SYNCS.ARRIVE.TRANS64.A1T0 RZ, [R3+UR47], RZ ;  /* 0x000000ff03ff79a7 */ /* 0x0003e2000810002f */
[----:B---3--:R-:W-:-:S13]  /*1b50*/  ISETP.GE.AND P1, PT, R0, 0x1, PT ;  /* 0x000000010000780c */ /* 0x008fda0003f26270 */
[----:B-1----:R-:W-:Y:S05]  /*1b60*/  @!P1 BRA `(.L_x_29) ;  /* 0x0000000000349947 */ /* 0x002fea0003800000 */
[----:B------:R-:W-:Y:S05]  /*1b70*/  @!P0 BRA `(.L_x_30) ;  /* 0x0000000000048947 */ /* 0x000fea0003800000 */
[----:B------:R-:W-:Y:S01]  /*1b80*/  BPT.TRAP 0x1 ;  /* 0x000000040000795c */ /* 0x000fe20000300000 */
.L_x_30:
[----:B------:R-:W-:Y:S01]  /*1b90*/  UIADD3 UR6, UR39, UR42, URZ ;  /* 0x0000002a27067290 */ /* 0x000fe2000fffe03f */
[----:B------:R-:W-:-:S03]  /*1ba0*/  ISETP.GT.U32.AND P0, PT, R23, 0x1, PT ;  /* 0x000000011700780c */ /* 0x000fc60003f04070 */
[----:B------:R-:W-:-:S04]  /*1bb0*/  UIMAD.WIDE.U32 UR4, UR6, -0x33333333, URZ ;  /* 0xcccccccd060478a5 */ /* 0x000fc8000f8e003f */
[----:B------:R-:W-:-:S04]  /*1bc0*/  USHF.R.U32.HI UR4, URZ, 0x2, UR5 ;  /* 0x000000023f047899 */ /* 0x000fc80008011605 */
[----:B------:R-:W-:-:S04]  /*1bd0*/  UIMAD UR6, UR4, -0x5, UR6 ;  /* 0xfffffffb040678a4 */ /* 0x000fc8000f8e0206 */
[----:B------:R-:W-:-:S04]  /*1be0*/  ULEA UR6, UR6, UR41, 0x3 ;  /* 0x0000002906067291 */ /* 0x000fc8000f8e183f */
[----:B------:R-:W-:-:S04]  /*1bf0*/  UIADD3 UR6, UR6, 0x28, URZ ;  /* 0x0000002806067890 */ /* 0x000fc8000fffe03f */
[----:B------:R-:W-:-:S09]  /*1c00*/  UPRMT UR6, URZ, 0x654, UR6 ;  /* 0x000006543f067896 */ /* 0x000fd20008000006 */
[----:B------:R-:W-:Y:S01]  /*1c10*/  SYNCS.ARRIVE.TRANS64.RED.A1T0 RZ, [UR6], RZ ;  /* 0x000000ffffff79a7 */ /* 0x000fe20008100406 */
[----:B------:R-:W-:Y:S05]  /*1c20*/  @P0 BRA `(.L_x_29) ;  /* 0x0000000000040947 */ /* 0x000fea0003800000 */
[----:B------:R-:W-:Y:S01]  /*1c30*/  BPT.TRAP 0x1 ;  /* 0x000000040000795c */ /* 0x000fe20000300000 */
.L_x_29:
[----:B------:R-:W-:Y:S01]  /*1c40*/  SHF.L.U32 R0, R68, 0x1f, RZ ;  /* 0x0000001f44007819 */ /* 0x000fe200000006ff */
[----:B------:R-:W-:Y:S01]  /*1c50*/  UIADD3 UR39, UR39, UR48, URZ ;  /* 0x0000003027277290 */ /* 0x000fe2000fffe03f */
[----:B------:R-:W-:Y:S01]  /*1c60*/  IMAD.SHL.U32 R13, R19, 0x40, RZ ;  /* 0x00000040130d7824 */ /* 0x000fe200078e00ff */
[----:B------:R-:W-:Y:S01]  /*1c70*/  UISETP.GE.U32.AND UP1, UPT, UR48, 0x5, UPT ;  /* 0x000000053000788c */ /* 0x000fe2000bf26070 */
[----:B------:R-:W1:Y:S01]  /*1c80*/  SYNCS.PHASECHK.TRANS64.TRYWAIT P0, [UR43+0x8], R0 ;  /* 0x00000800ff0075a7 */ /* 0x000e62000800016b */
[----:B------:R-:W-:Y:S01]  /*1c90*/  UISETP.GT.U32.AND UP0, UPT, UR39, 0x4, UPT ;  /* 0x000000042700788c */ /* 0x000fe2000bf04070 */
[----:B0-----:R-:W-:Y:S01]  /*1ca0*/  SHF.R.S32.HI R11, RZ, 0x1f, R18 ;  /* 0x0000001fff0b7819 */ /* 0x001fe20000011412 */
[----:B------:R-:W-:Y:S02]  /*1cb0*/  UIMAD.WIDE.U32 UR4, UR39, -0x33333333, URZ ;  /* 0xcccccccd270478a5 */ /* 0x000fe4000f8e003f */
[----:B------:R-:W-:Y:S02]  /*1cc0*/  UISETP.LT.U32.AND UP0, UPT, UR48, 0x5, UP0 ;  /* 0x000000053000788c */ /* 0x000fe40008701070 */
[----:B------:R-:W-:-:S02]  /*1cd0*/  USHF.R.U32.HI UR4, URZ, 0x2, UR5 ;  /* 0x000000023f047899 */ /* 0x000fc40008011605 */
[----:B------:R-:W-:Y:S02]  /*1ce0*/  USEL UR6, URZ, 0x1, !UP0 ;  /* 0x000000013f067887 */ /* 0x000fe4000c000000 */
[----:B------:R-:W-:Y:S02]  /*1cf0*/  UIMAD UR39, UR4, -0x5, UR39 ;  /* 0xfffffffb042778a4 */ /* 0x000fe4000f8e0227 */
[----:B------:R-:W-:-:S04]  /*1d00*/  ULOP3.LUT UR38, UR38, UR6, URZ, 0x3c, !UPT ;  /* 0x0000000626267292 */ /* 0x000fc8000f8e3c3f */
[----:B------:R-:W-:Y:S01]  /*1d10*/  @UP1 ULOP3.LUT UR38, UR38, 0x1, UR4, 0x78, !UPT ;  /* 0x0000000126261892 */ /* 0x000fe2000f8e7804 */
[----:B-1----:R-:W-:Y:S11]  /*1d20*/  @!P0 BRA `(.L_x_31) ;  /* 0x00000034002c8947 */ /* 0x002ff60003800000 */
.L_x_126:
[----:B0-----:R-:W-:Y:S01]  /*1d30*/  IMAD.SHL.U32 R0, R22, 0x40, RZ ;  /* 0x0000004016007824 */ /* 0x001fe200078e00ff */
[----:B------:R-:W-:Y:S01]  /*1d40*/  ULDC UR6, c[0x0][0x284] ;  /* 0x0000a10000067ab9 */ /* 0x000fe20000000800 */
[----:B------:R-:W-:Y:S01]  /*1d50*/  ULDC.64 UR4, c[0x0][0x5d0] ;  /* 0x0001740000047ab9 */ /* 0x000fe20000000a00 */
[----:B------:R-:W-:Y:S01]  /*1d60*/  SHF.R.S32.HI R10, RZ, 0x1f, R13 ;  /* 0x0000001fff0a7819 */ /* 0x000fe2000001140d */
[----:B------:R-:W-:Y:S01]  /*1d70*/  IMAD R3, R11, UR4, RZ ;  /* 0x000000040b037c24 */ /* 0x000fe2000f8e02ff */
[----:B------:R-:W-:Y:S01]  /*1d80*/  ISETP.GE.AND P0, PT, R0, UR6, PT ;  /* 0x0000000600007c0c */ /* 0x000fe2000bf06270 */
[C---:B------:R-:W-:Y:S01]  /*1d90*/  IMAD.WIDE.U32 R4, R18.reuse, UR4, R60 ;  /* 0x0000000412047c25 */ /* 0x040fe2000f8e003c */
[----:B------:R-:W-:Y:S02]  /*1da0*/  ULDC UR4, c[0x0][0x288] ;  /* 0x0000a20000047ab9 */ /* 0x000fe40000000800 */
[C---:B------:R-:W-:Y:S01]  /*1db0*/  ISETP.GE.OR P0, PT, R13.reuse, UR4, P0 ;  /* 0x000000040d007c0c */ /* 0x040fe20008706670 */
[----:B------:R-:W-:Y:S01]  /*1dc0*/  IMAD R3, R18, UR5, R3 ;  /* 0x0000000512037c24 */ /* 0x000fe2000f8e0203 */
[----:B------:R-:W-:-:S04]  /*1dd0*/  IADD3 R4, P1, R13, R4, RZ ;  /* 0x000000040d047210 */ /* 0x000fc80007f3e0ff */
[----:B------:R-:W-:-:S07]  /*1de0*/  IADD3.X R5, R10, R5, R3, P1, !PT ;  /* 0x000000050a057210 */ /* 0x000fce0000ffe403 */
[----:B------:R-:W-:Y:S05]  /*1df0*/  @P0 BRA `(.L_x_32) ;  /* 0x0000001c001c0947 */ /* 0x000fea0003800000 */
[----:B------:R-:W0:Y:S01]  /*1e00*/  LDC.64 R8, c[0x0][0x5c8] ;  /* 0x00017200ff087b82 */ /* 0x000e220000000a00 */
[----:B------:R-:W-:Y:S01]  /*1e10*/  IMAD.WIDE R14, R22, 0x40, R58 ;  /* 0x00000040160e7825 */ /* 0x000fe200078e023a */
[----:B------:R-:W-:Y:S01]  /*1e20*/  ULDC.64 UR4, c[0x0][0x5c0] ;  /* 0x0001700000047ab9 */ /* 0x000fe20000000a00 */
[----:B------:R-:W-:Y:S02]  /*1e30*/  BSSY B0, `(.L_x_32) ;  /* 0x00001c3000007945 */ /* 0x000fe40003800000 */
[----:B------:R-:W-:Y:S02]  /*1e40*/  IMAD.IADD R22, R65, 0x1, -R0 ;  /* 0x0000000141167824 */ /* 0x000fe400078e0a00 */
[----:B------:R-:W-:Y:S02]  /*1e50*/  IMAD.IADD R69, R62, 0x1, -R13 ;  /* 0x000000013e457824 */ /* 0x000fe400078e0a0d */
[-C--:B0-----:R-:W-:Y:S02]  /*1e60*/  IMAD R3, R15, R8.reuse, RZ ;  /* 0x000000080f037224 */ /* 0x081fe400078e02ff */
[----:B------:R-:W-:-:S04]  /*1e70*/  IMAD.WIDE.U32 R4, R14, R8, R4 ;  /* 0x000000080e047225 */ /* 0x000fc800078e0004 */
[----:B------:R-:W-:Y:S01]  /*1e80*/  IMAD R3, R14, R9, R3 ;  /* 0x000000090e037224 */ /* 0x000fe200078e0203 */
[----:B------:R-:W-:-:S03]  /*1e90*/  IADD3 R6, P0, R4, UR4, RZ ;  /* 0x0000000404067c10 */ /* 0x000fc6000ff1e0ff */
[----:B------:R-:W-:Y:S01]  /*1ea0*/  IMAD.IADD R3, R5, 0x1, R3 ;  /* 0x0000000105037824 */ /* 0x000fe200078e0203 */
[----:B------:R-:W-:-:S04]  /*1eb0*/  LEA R4, P1, R8, R6, 0x3 ;  /* 0x0000000608047211 */ /* 0x000fc800078218ff */
[----:B------:R-:W-:Y:S02]  /*1ec0*/  IADD3.X R7, R3, UR5, RZ, P0, !PT ;  /* 0x0000000503077c10 */ /* 0x000fe400087fe4ff */
[----:B-----5:R-:W-:Y:S02]  /*1ed0*/  ISETP.NE.AND P0, PT, R57, RZ, PT ;  /* 0x000000ff3900720c */ /* 0x020fe40003f05270 */
[----:B------:R-:W-:-:S11]  /*1ee0*/  LEA.HI.X R5, R8, R7, R9, 0x3, P1 ;  /* 0x0000000708057211 */ /* 0x000fd600008f1c09 */
[----:B------:R-:W-:Y:S05]  /*1ef0*/  @!P0 BRA `(.L_x_33) ;  /* 0x0000001400188947 */ /* 0x000fea0003800000 */
[----:B------:R-:W0:Y:S01]  /*1f00*/  LDC.64 R20, c[0x0][0x5b0] ;  /* 0x00016c00ff147b82 */ /* 0x000e220000000a00 */
[----:B------:R-:W-:Y:S01]  /*1f10*/  ULDC.64 UR4, c[0x0][0x5b8] ;  /* 0x00016e0000047ab9 */ /* 0x000fe20000000a00 */
[----:B------:R-:W-:Y:S01]  /*1f20*/  ISETP.GE.AND P3, PT, R69, 0x1, PT ;  /* 0x000000014500780c */ /* 0x000fe20003f66270 */
[----:B------:R-:W-:Y:S01]  /*1f30*/  IMAD.WIDE.U32 R8, R18, UR4, R60 ;  /* 0x0000000412087c25 */ /* 0x000fe2000f8e003c */
[----:B------:R-:W-:Y:S02]  /*1f40*/  BSSY B1, `(.L_x_34) ;  /* 0x000000e000017945 */ /* 0x000fe40003800000 */
[----:B------:R-:W-:Y:S01]  /*1f50*/  ISETP.LT.OR P1, PT, R22, 0x1, !P3 ;  /* 0x000000011600780c */ /* 0x000fe20005f21670 */
[----:B------:R-:W-:Y:S01]  /*1f60*/  IMAD R3, R11, UR4, RZ ;  /* 0x000000040b037c24 */ /* 0x000fe2000f8e02ff */
[----:B------:R-:W1:Y:S01]  /*1f70*/  LDC.64 R70, c[0x0][0x5a8] ;  /* 0x00016a00ff467b82 */ /* 0x000e620000000a00 */
[----:B------:R-:W-:Y:S02]  /*1f80*/  IADD3 R12, P0, R13, R8, RZ ;  /* 0x000000080d0c7210 */ /* 0x000fe40007f1e0ff */
[----:B------:R-:W-:-:S05]  /*1f90*/  IMAD R3, R18, UR5, R3 ;  /* 0x0000000512037c24 */ /* 0x000fca000f8e0203 */
[----:B------:R-:W-:Y:S01]  /*1fa0*/  IADD3.X R13, R10, R9, R3, P0, !PT ;  /* 0x000000090a0d7210 */ /* 0x000fe200007fe403 */
[-C--:B0-----:R-:W-:Y:S02]  /*1fb0*/  IMAD R0, R15, R20.reuse, RZ ;  /* 0x000000140f007224 */ /* 0x081fe400078e02ff */
[----:B------:R-:W-:-:S04]  /*1fc0*/  IMAD.WIDE.U32 R8, R14, R20, R12 ;  /* 0x000000140e087225 */ /* 0x000fc800078e000c */
[----:B------:R-:W-:Y:S01]  /*1fd0*/  IMAD R19, R14, R21, R0 ;  /* 0x000000150e137224 */ /* 0x000fe200078e0200 */
[----:B-1----:R-:W-:-:S04]  /*1fe0*/  IADD3 R8, P0, R8, R70, RZ ;  /* 0x0000004608087210 */ /* 0x002fc80007f1e0ff */
[----:B------:R-:W-:Y:S01]  /*1ff0*/  IADD3.X R9, R71, R9, R19, P0, !PT ;  /* 0x0000000947097210 */ /* 0x000fe200007fe413 */
[----:B------:R-:W-:Y:S08]  /*2000*/  @P1 BRA `(.L_x_35) ;  /* 0x0000000000041947 */ /* 0x000ff00003800000 */
[----:B------:R0:W5:Y:S02]  /*2010*/  LDG.E.U8 R67, desc[UR36][R8.64] ;  /* 0x0000002408437981 */ /* 0x000164000c1e1100 */
.L_x_35:
[----:B------:R-:W-:Y:S05]  /*2020*/  BSYNC B1 ;  /* 0x0000000000017941 */ /* 0x000fea0003800000 */
.L_x_34:
[----:B-----5:R-:W-:Y:S01]  /*2030*/  LOP3.LUT R0, R67, 0xffff, RZ, 0xc0, !PT ;  /* 0x0000ffff43007812 */ /* 0x020fe200078ec0ff */
[----:B------:R-:W-:Y:S01]  /*2040*/  IMAD.SHL.U32 R10, R20, 0x8, RZ ;  /* 0x00000008140a7824 */ /* 0x000fe200078e00ff */
[----:B------:R-:W-:Y:S01]  /*2050*/  ISETP.GE.AND P2, PT, R69, 0x2, PT ;  /* 0x000000024500780c */ /* 0x000fe20003f46270 */
[----:B------:R-:W-:Y:S01]  /*2060*/  BSSY B1, `(.L_x_36) ;  /* 0x000000e000017945 */ /* 0x000fe20003800000 */
[----:B------:R-:W-:Y:S02]  /*2070*/  PRMT R0, R0, 0x8880, RZ ;  /* 0x0000888000007816 */ /* 0x000fe400000000ff */
[----:B------:R-:W-:Y:S02]  /*2080*/  ISETP.LT.OR P0, PT, R22, 0x1, !P2 ;  /* 0x000000011600780c */ /* 0x000fe40005701670 */
[----:B------:R-:W-:Y:S01]  /*2090*/  SHF.L.U64.HI R11, R20, 0x3, R21 ;  /* 0x00000003140b7819 */ /* 0x000fe20000010215 */
[----:B------:R-:W-:-:S04]  /*20a0*/  IMAD R3, R0, R57, RZ ;  /* 0x0000003900037224 */ /* 0x000fc800078e02ff */
[----:B------:R-:W-:Y:S02]  /*20b0*/  @!P1 IMAD R15, R24, R56, R3 ;  /* 0x00000038180f9224 */ /* 0x000fe400078e0203 */
[----:B------:R-:W-:-:S03]  /*20c0*/  IMAD.WIDE.U32 R10, R14, R20, R10 ;  /* 0x000000140e0a7225 */ /* 0x000fc600078e000a */
[----:B------:R1:W-:Y:S01]  /*20d0*/  @!P1 STG.E.U8 desc[UR36][R6.64], R15 ;  /* 0x0000000f06009986 */ /* 0x0003e2000c101124 */
[----:B------:R-:W-:Y:S01]  /*20e0*/  IMAD.IADD R14, R19, 0x1, R11 ;  /* 0x00000001130e7824 */ /* 0x000fe200078e020b */
[----:B------:R-:W-:Y:S01]  /*20f0*/  IADD3 R10, P4, P5, R12, R70, R10 ;  /* 0x000000460c0a7210 */ /* 0x000fe20007d9e00a */
[----:B------:R-:W-:-:S12]  /*2100*/  @P0 BRA `(.L_x_37) ;  /* 0x00000000000c0947 */ /* 0x000fd80003800000 */
[----:B------:R-:W2:Y:S02]  /*2110*/  LDG.E.U8 R67, desc[UR36][R8.64+0x1] ;  /* 0x0000012408437981 */ /* 0x000ea4000c1e1100 */
[----:B--2---:R-:W-:-:S05]  /*2120*/  PRMT R0, R67, 0x8880, RZ ;  /* 0x0000888043007816 */ /* 0x004fca00000000ff */
[----:B------:R-:W-:-:S07]  /*2130*/  IMAD R3, R0, R57, RZ ;  /* 0x0000003900037224 */ /* 0x000fce00078e02ff */
.L_x_37:
[----:B------:R-:W-:Y:S05]  /*2140*/  BSYNC B1 ;  /* 0x0000000000017941 */ /* 0x000fea0003800000 */
.L_x_36:
[C---:B------:R-:W-:Y:S01]  /*2150*/  ISETP.LT.OR P3, PT, R22.reuse, 0x9, !P3 ;  /* 0x000000091600780c */ /* 0x040fe20005f61670 */
[----:B------:R-:W-:Y:S01]  /*2160*/  @!P0 IMAD R25, R25, R56, R3 ;  /* 0x0000003819198224 */ /* 0x000fe200078e0203 */
[----:B------:R-:W-:Y:S01]  /*2170*/  ISETP.GE.AND P1, PT, R69, 0x9, PT ;  /* 0x000000094500780c */ /* 0x000fe20003f26270 */
[----:B------:R-:W-:Y:S01]  /*2180*/  BSSY B1, `(.L_x_38) ;  /* 0x000000b000017945 */ /* 0x000fe20003800000 */
[----:B------:R-:W-:Y:S02]  /*2190*/  IADD3.X R11, R13, R71, R14, P4, P5 ;  /* 0x000000470d0b7210 */ /* 0x000fe400027ea40e */
[----:B------:R2:W-:Y:S01]  /*21a0*/  @!P0 STG.E.U8 desc[UR36][R6.64+0x1], R25 ;  /* 0x0000011906008986 */ /* 0x0005e2000c101124 */
[----:B------:R-:W-:Y:S02]  /*21b0*/  ISETP.GE.AND P0, PT, R69, 0xa, PT ;  /* 0x0000000a4500780c */ /* 0x000fe40003f06270 */
[C---:B------:R-:W-:Y:S02]  /*21c0*/  ISETP.LT.OR P2, PT, R22.reuse, 0x9, !P2 ;  /* 0x000000091600780c */ /* 0x040fe40005741670 */
[----:B------:R-:W-:-:S02]  /*21d0*/  ISETP.LT.OR P5, PT, R22, 0x1, !P1 ;  /* 0x000000011600780c */ /* 0x000fc40004fa1670 */
[----:B------:R-:W-:Y:S01]  /*21e0*/  ISETP.LT.OR P4, PT, R22, 0x1, !P0 ;  /* 0x000000011600780c */ /* 0x000fe20004781670 */
[----:B------:R-:W-:-:S12]  /*21f0*/  @P3 BRA `(.L_x_39) ;  /* 0x00000000000c3947 */ /* 0x000fd80003800000 */
[----:B------:R-:W3:Y:S02]  /*2200*/  LDG.E.U8 R67, desc[UR36][R10.64] ;  /* 0x000000240a437981 */ /* 0x000ee4000c1e1100 */
[----:B---3--:R-:W-:-:S05]  /*2210*/  PRMT R0, R67, 0x8880, RZ ;  /* 0x0000888043007816 */ /* 0x008fca00000000ff */
[----:B------:R-:W-:-:S07]  /*2220*/  IMAD R3, R0, R57, RZ ;  /* 0x0000003900037224 */ /* 0x000fce00078e02ff */
.L_x_39:
[----:B------:R-:W-:Y:S05]  /*2230*/  BSYNC B1 ;  /* 0x0000000000017941 */ /* 0x000fea0003800000 */
.L_x_38:
[----:B------:R-:W-:Y:S01]  /*2240*/  @!P3 IMAD R13, R26, R56, R3 ;  /* 0x000000381a0db224 */ /* 0x000fe200078e0203 */
[----:B------:R-:W-:Y:S04]  /*2250*/  BSSY B1, `(.L_x_40) ;  /* 0x0000006000017945 */ /* 0x000fe80003800000 */
[----:B------:R3:W-:Y:S01]  /*2260*/  @!P3 STG.E.U8 desc[UR36][R4.64], R13 ;  /* 0x0000000d0400b986 */ /* 0x0007e2000c101124 */
[----:B------:R-:W-:Y:S05]  /*2270*/  @P2 BRA `(.L_x_41) ;  /* 0x00000000000c2947 */ /* 0x000fea0003800000 */
[----:B------:R-:W4:Y:S02]  /*2280*/  LDG.E.U8 R67, desc[UR36][R10.64+0x1] ;  /* 0x000001240a437981 */ /* 0x000f24000c1e1100 */
[----:B----4-:R-:W-:-:S05]  /*2290*/  PRMT R0, R67, 0x8880, RZ ;  /* 0x0000888043007816 */ /* 0x010fca00000000ff */
[----:B------:R-:W-:-:S07]  /*22a0*/  IMAD R3, R0, R57, RZ ;  /* 0x0000003900037224 */ /* 0x000fce00078e02ff */
.L_x_41:
[----:B------:R-:W-:Y:S05]  /*22b0*/  BSYNC B1 ;  /* 0x0000000000017941 */ /* 0x000fea0003800000 */
.L_x_40:
[----:B------:R-:W-:Y:S01]  /*22c0*/  @!P2 IMAD R27, R27, R56, R3 ;  /* 0x000000381b1ba224 */ /* 0x000fe200078e0203 */
[----:B------:R-:W-:Y:S04]  /*22d0*/  BSSY B1, `(.L_x_42) ;  /* 0x0000006000017945 */ /* 0x000fe80003800000 */
[----:B------:R4:W-:Y:S01]  /*22e0*/  @!P2 STG.E.U8 desc[UR36][R4.64+0x1], R27 ;  /* 0x0000011b0400a986 */ /* 0x0009e2000c101124 */
[----:B------:R-:W-:Y:S05]  /*22f0*/  @P5 BRA `(.L_x_43) ;  /* 0x00000000000c5947 */ /* 0x000fea0003800000 */
[----:B------:R-:W5:Y:S02]  /*2300*/  LDG.E.U8 R67, desc[UR36][R8.64+0x8] ;  /* 0x0000082408437981 */ /* 0x000f64000c1e1100 */
[----:B-----5:R-:W-:-:S05]  /*2310*/  PRMT R0, R67, 0x8880, RZ ;  /* 0x0000888043007816 */ /* 0x020fca00000000ff */
[----:B------:R-:W-:-:S07]  /*2320*/  IMAD R3, R0, R57, RZ ;  /* 0x0000003900037224 */ /* 0x000fce00078e02ff */
.L_x_43:
[----:B------:R-:W-:Y:S05]  /*2330*/  BSYNC B1 ;  /* 0x0000000000017941 */ /* 0x000fea0003800000 */
.L_x_42:
[----:B---3--:R-:W-:Y:S01]  /*2340*/  @!P5 IMAD R13, R28, R56, R3 ;  /* 0x000000381c0dd224 */ /* 0x008fe200078e0203 */
[----:B------:R-:W-:Y:S04]  /*2350*/  BSSY B1, `(.L_x_44) ;  /* 0x0000006000017945 */ /* 0x000fe80003800000 */
[----:B------:R3:W-:Y:S01]  /*2360*/  @!P5 STG.E.U8 desc[UR36][R6.64+0x8], R13 ;  /* 0x0000080d0600d986 */ /* 0x0007e2000c101124 */
[----:B------:R-:W-:Y:S05]  /*2370*/  @P4 BRA `(.L_x_45) ;  /* 0x00000000000c4947 */ /* 0x000fea0003800000 */
[----:B------:R-:W5:Y:S02]  /*2380*/  LDG.E.U8 R67, desc[UR36][R8.64+0x9] ;  /* 0x0000092408437981 */ /* 0x000f64000c1e1100 */
[----:B-----5:R-:W-:-:S05]  /*2390*/  PRMT R0, R67, 0x8880, RZ ;  /* 0x0000888043007816 */ /* 0x020fca00000000ff */
[----:B------:R-:W-:-:S07]  /*23a0*/  IMAD R3, R0, R57, RZ ;  /* 0x0000003900037224 */ /* 0x000fce00078e02ff */
.L_x_45:
[----:B------:R-:W-:Y:S05]  /*23b0*/  BSYNC B1 ;  /* 0x0000000000017941 */ /* 0x000fea0003800000 */
.L_x_44:
[C---:B------:R-:W-:Y:S01]  /*23c0*/  ISETP.LT.OR P1, PT, R22.reuse, 0x9, !P1 ;  /* 0x000000091600780c */ /* 0x040fe20004f21670 */
[----:B------:R-:W-:Y:S01]  /*23d0*/  @!P4 IMAD R29, R29, R56, R3 ;  /* 0x000000381d1dc224 */ /* 0x000fe200078e0203 */
[C---:B------:R-:W-:Y:S01]  /*23e0*/  ISETP.GE.AND P3, PT, R69.reuse, 0x11, PT ;  /* 0x000000114500780c */ /* 0x040fe20003f66270 */
[----:B------:R-:W-:Y:S01]  /*23f0*/  BSSY B1, `(.L_x_46) ;  /* 0x000000a000017945 */ /* 0x000fe20003800000 */
[----:B------:R-:W-:Y:S02]  /*2400*/  ISETP.GE.AND P2, PT, R69, 0x12, PT ;  /* 0x000000124500780c */ /* 0x000fe40003f46270 */
[----:B------:R0:W-:Y:S01]  /*2410*/  @!P4 STG.E.U8 desc[UR36][R6.64+0x9], R29 ;  /* 0x0000091d0600c986 */ /* 0x0001e2000c101124 */
[C---:B------:R-:W-:Y:S02]  /*2420*/  ISETP.LT.OR P0, PT, R22.reuse, 0x9, !P0 ;  /* 0x000000091600780c */ /* 0x040fe40004701670 */
[C---:B------:R-:W-:Y:S02]  /*2430*/  ISETP.LT.OR P5, PT, R22.reuse, 0x1, !P3 ;  /* 0x000000011600780c */ /* 0x040fe40005fa1670 */
[----:B------:R-:W-:-:S02]  /*2440*/  ISETP.LT.OR P4, PT, R22, 0x1, !P2 ;  /* 0x000000011600780c */ /* 0x000fc40005781670 */
[----:B------:R-:W-:Y:S11]  /*2450*/  @P1 BRA `(.L_x_47) ;  /* 0x00000000000c1947 */ /* 0x000ff60003800000 */
[----:B------:R-:W5:Y:S02]  /*2460*/  LDG.E.U8 R67, desc[UR36][R10.64+0x8] ;  /* 0x000008240a437981 */ /* 0x000f64000c1e1100 */
[----:B-----5:R-:W-:-:S05]  /*2470*/  PRMT R0, R67, 0x8880, RZ ;  /* 0x0000888043007816 */ /* 0x020fca00000000ff */
[----:B------:R-:W-:-:S07]  /*2480*/  IMAD R3, R0, R57, RZ ;  /* 0x0000003900037224 */ /* 0x000fce00078e02ff */
.L_x_47:
[----:B------:R-:W-:Y:S05]  /*2490*/  BSYNC B1 ;  /* 0x0000000000017941 */ /* 0x000fea0003800000 */
.L_x_46:
[----:B---3--:R-:W-:Y:S01]  /*24a0*/  @!P1 IMAD R13, R30, R56, R3 ;  /* 0x000000381e0d9224 */ /* 0x008fe200078e0203 */
[----:B------:R-:W-:Y:S04]  /*24b0*/  BSSY B1, `(.L_x_48) ;  /* 0x0000006000017945 */ /* 0x000fe80003800000 */
[----:B------:R3:W-:Y:S01]  /*24c0*/  @!P1 STG.E.U8 desc[UR36][R4.64+0x8], R13 ;  /* 0x0000080d04009986 */ /* 0x0007e2000c101124 */
[----:B------:R-:W-:Y:S05]  /*24d0*/  @P0 BRA `(.L_x_49) ;  /* 0x00000000000c0947 */ /* 0x000fea0003800000 */
[----:B------:R-:W5:Y:S02]  /*24e0*/  LDG.E.U8 R67, desc[UR36][R10.64+0x9] ;  /* 0x000009240a437981 */ /* 0x000f64000c1e1100 */
[----:B-----5:R-:W-:-:S05]  /*24f0*/  PRMT R0, R67, 0x8880, RZ ;  /* 0x0000888043007816 */ /* 0x020fca00000000ff */
[----:B------:R-:W-:-:S07]  /*2500*/  IMAD R3, R0, R57, RZ ;  /* 0x0000003900037224 */ /* 0x000fce00078e02ff */
.L_x_49:
[----:B------:R-:W-:Y:S05]  /*2510*/  BSYNC B1 ;  /* 0x0000000000017941 */ /* 0x000fea0003800000 */
.L_x_48:
[----:B------:R-:W-:Y:S01]  /*2520*/  @!P0 IMAD R31, R31, R56, R3 ;  /* 0x000000381f1f8224 */ /* 0x000fe200078e0203 */
[----:B------:R-:W-:Y:S04]  /*2530*/  BSSY B1, `(.L_x_50) ;  /* 0x0000006000017945 */ /* 0x000fe80003800000 */
[----:B------:R0:W-:Y:S01]  /*2540*/  @!P0 STG.E.U8 desc[UR36][R4.64+0x9], R31 ;  /* 0x0000091f04008986 */ /* 0x0001e2000c101124 */
[----:B------:R-:W-:Y:S05]  /*2550*/  @P5 BRA `(.L_x_51) ;  /* 0x00000000000c5947 */ /* 0x000fea0003800000 */
[----:B------:R-:W5:Y:S02]  /*2560*/  LDG.E.U8 R67, desc[UR36][R8.64+0x10] ;  /* 0x0000102408437981 */ /* 0x000f64000c1e1100 */
[----:B-----5:R-:W-:-:S05]  /*2570*/  PRMT R0, R67, 0x8880, RZ ;  /* 0x0000888043007816 */ /* 0x020fca00000000ff */
[----:B------:R-:W-:-:S07]  /*2580*/  IMAD R3, R0, R57, RZ ;  /* 0x0000003900037224 */ /* 0x000fce00078e02ff */
.L_x_51:
[----:B------:R-:W-:Y:S05]  /*2590*/  BSYNC B1 ;  /* 0x0000000000017941 */ /* 0x000fea0003800000 */
.L_x_50:
[----:B---3--:R-:W-:Y:S01]  /*25a0*/  @!P5 IMAD R13, R32, R56, R3 ;  /* 0x00000038200dd224 */ /* 0x008fe200078e0203 */
[----:B------:R-:W-:Y:S04]  /*25b0*/  BSSY B1, `(.L_x_52) ;  /* 0x0000006000017945 */ /* 0x000fe80003800000 */
[----:B------:R3:W-:Y:S01]  /*25c0*/  @!P5 STG.E.U8 desc[UR36][R6.64+0x10], R13 ;  /* 0x0000100d0600d986 */ /* 0x0007e2000c101124 */
[----:B------:R-:W-:Y:S05]  /*25d0*/  @P4 BRA `(.L_x_53) ;  /* 0x00000000000c4947 */ /* 0x000fea0003800000 */
[----:B------:R-:W5:Y:S02]  /*25e0*/  LDG.E.U8 R67, desc[UR36][R8.64+0x11] ;  /* 0x0000112408437981 */ /* 0x000f64000c1e1100 */
[----:B-----5:R-:W-:-:S05]  /*25f0*/  PRMT R0, R67, 0x8880, RZ ;  /* 0x0000888043007816 */ /* 0x020fca00000000ff */
[----:B------:R-:W-:-:S07]  /*2600*/  IMAD R3, R0, R57, RZ ;  /* 0x0000003900037224 */ /* 0x000fce00078e02ff */
.L_x_53:
[----:B------:R-:W-:Y:S05]  /*2610*/  BSYNC B1 ;  /* 0x0000000000017941 */ /* 0x000fea0003800000 */
.L_x_52:
        /* <DEDUP_REMOVED lines=13> */
.L_x_55:
[----:B------:R-:W-:Y:S05]  /*26f0*/  BSYNC B1 ;  /* 0x0000000000017941 */ /* 0x000fea0003800000 */
.L_x_54:
[----:B---3--:R-:W-:Y:S01]  /*2700*/  @!P3 IMAD R13, R34, R56, R3 ;  /* 0x00000038220db224 */ /* 0x008fe200078e0203 */
[----:B------:R-:W-:Y:S04]  /*2710*/  BSSY B1, `(.L_x_56) ;  /* 0x0000006000017945 */ /* 0x000fe80003800000 */
[----:B------:R3:W-:Y:S01]  /*2720*/  @!P3 STG.E.U8 desc[UR36][R4.64+0x10], R13 ;  /* 0x0000100d0400b986 */ /* 0x0007e2000c101124 */
[----:B------:R-:W-:Y:S05]  /*2730*/  @P2 BRA `(.L_x_57) ;  /* 0x00000000000c2947 */ /* 0x000fea0003800000 */
[----:B------:R-:W5:Y:S02]  /*2740*/  LDG.E.U8 R67, desc[UR36][R10.64+0x11] ;  /* 0x000011240a437981 */ /* 0x000f64000c1e1100 */
[----:B-----5:R-:W-:-:S05]  /*2750*/  PRMT R0, R67, 0x8880, RZ ;  /* 0x0000888043007816 */ /* 0x020fca00000000ff */
[----:B------:R-:W-:-:S07]  /*2760*/  IMAD R3, R0, R57, RZ ;  /* 0x0000003900037224 */ /* 0x000fce00078e02ff */
.L_x_57:
[----:B------:R-:W-:Y:S05]  /*2770*/  BSYNC B1 ;  /* 0x0000000000017941 */ /* 0x000fea0003800000 */
.L_x_56:
[----:B------:R-:W-:Y:S01]  /*2780*/  @!P2 IMAD R35, R35, R56, R3 ;  /* 0x000000382323a224 */ /* 0x000fe200078e0203 */
[----:B------:R-:W-:Y:S04]  /*2790*/  BSSY B1, `(.L_x_58) ;  /* 0x0000006000017945 */ /* 0x000fe80003800000 */
[----:B------:R0:W-:Y:S01]  /*27a0*/  @!P2 STG.E.U8 desc[UR36][R4.64+0x11], R35 ;  /* 0x000011230400a986 */ /* 0x0001e2000c101124 */
[----:B------:R-:W-:Y:S05]  /*27b0*/  @P5 BRA `(.L_x_59) ;  /* 0x00000000000c5947 */ /* 0x000fea0003800000 */
[----:B------:R-:W5:Y:S02]  /*27c0*/  LDG.E.U8 R67, desc[UR36][R8.64+0x18] ;  /* 0x0000182408437981 */ /* 0x000f64000c1e1100 */
[----:B-----5:R-:W-:-:S05]  /*27d0*/  PRMT R0, R67, 0x8880, RZ ;  /* 0x0000888043007816 */ /* 0x020fca00000000ff */
[----:B------:R-:W-:-:S07]  /*27e0*/  IMAD R3, R0, R57, RZ ;  /* 0x0000003900037224 */ /* 0x000fce00078e02ff */
.L_x_59:
[----:B------:R-:W-:Y:S05]  /*27f0*/  BSYNC B1 ;  /* 0x0000000000017941 */ /* 0x000fea0003800000 */
.L_x_58:
[----:B---3--:R-:W-:Y:S01]  /*2800*/  @!P5 IMAD R13, R36, R56, R3 ;  /* 0x00000038240dd224 */ /* 0x008fe200078e0203 */
[----:B------:R-:W-:Y:S04]  /*2810*/  BSSY B1, `(.L_x_60) ;  /* 0x0000006000017945 */ /* 0x000fe80003800000 */
[----:B------:R3:W-:Y:S01]  /*2820*/  @!P5 STG.E.U8 desc[UR36][R6.64+0x18], R13 ;  /* 0x0000180d0600d986 */ /* 0x0007e2000c101124 */
[----:B------:R-:W-:Y:S05]  /*2830*/  @P4 BRA `(.L_x_61) ;  /* 0x00000000000c4947 */ /* 0x000fea0003800000 */
[----:B------:R-:W5:Y:S02]  /*2840*/  LDG.E.U8 R67, desc[UR36][R8.64+0x19] ;  /* 0x0000192408437981 */ /* 0x000f64000c1e1100 */
[----:B-----5:R-:W-:-:S05]  /*2850*/  PRMT R0, R67, 0x8880, RZ ;  /* 0x0000888043007816 */ /* 0x020fca00000000ff */
[----:B------:R-:W-:-:S07]  /*2860*/  IMAD R3, R0, R57, RZ ;  /* 0x0000003900037224 */ /* 0x000fce00078e02ff */
.L_x_61:
[----:B------:R-:W-:Y:S05]  /*2870*/  BSYNC B1 ;  /* 0x0000000000017941 */ /* 0x000fea0003800000 */
.L_x_60:
        /* <DEDUP_REMOVED lines=13> */
.L_x_63:
[----:B------:R-:W-:Y:S05]  /*2950*/  BSYNC B1 ;  /* 0x0000000000017941 */ /* 0x000fea0003800000 */
.L_x_62:
[----:B---3--:R-:W-:Y:S01]  /*2960*/  @!P1 IMAD R13, R38, R56, R3 ;  /* 0x00000038260d9224 */ /* 0x008fe200078e0203 */
[----:B------:R-:W-:Y:S04]  /*2970*/  BSSY B1, `(.L_x_64) ;  /* 0x0000006000017945 */ /* 0x000fe80003800000 */
[----:B------:R3:W-:Y:S01]  /*2980*/  @!P1 STG.E.U8 desc[UR36][R4.64+0x18], R13 ;  /* 0x0000180d04009986 */ /* 0x0007e2000c101124 */
[----:B------:R-:W-:Y:S05]  /*2990*/  @P4 BRA `(.L_x_65) ;  /* 0x00000000000c4947 */ /* 0x000fea0003800000 */
[----:B------:R-:W5:Y:S02]  /*29a0*/  LDG.E.U8 R67, desc[UR36][R10.64+0x19] ;  /* 0x000019240a437981 */ /* 0x000f64000c1e1100 */
[----:B-----5:R-:W-:-:S05]  /*29b0*/  PRMT R0, R67, 0x8880, RZ ;  /* 0x0000888043007816 */ /* 0x020fca00000000ff */
[----:B------:R-:W-:-:S07]  /*29c0*/  IMAD R3, R0, R57, RZ ;  /* 0x0000003900037224 */ /* 0x000fce00078e02ff */
.L_x_65:
[----:B------:R-:W-:Y:S05]  /*29d0*/  BSYNC B1 ;  /* 0x0000000000017941 */ /* 0x000fea0003800000 */
.L_x_64:
[----:B------:R-:W-:Y:S01]  /*29e0*/  @!P4 IMAD R39, R39, R56, R3 ;  /* 0x000000382727c224 */ /* 0x000fe200078e0203 */
[----:B------:R-:W-:Y:S04]  /*29f0*/  BSSY B1, `(.L_x_66) ;  /* 0x0000006000017945 */ /* 0x000fe80003800000 */
[----:B------:R0:W-:Y:S01]  /*2a00*/  @!P4 STG.E.U8 desc[UR36][R4.64+0x19], R39 ;  /* 0x000019270400c986 */ /* 0x0001e2000c101124 */
[----:B------:R-:W-:Y:S05]  /*2a10*/  @P5 BRA `(.L_x_67) ;  /* 0x00000000000c5947 */ /* 0x000fea0003800000 */
[----:B------:R-:W5:Y:S02]  /*2a20*/  LDG.E.U8 R67, desc[UR36][R8.64+0x20] ;  /* 0x0000202408437981 */ /* 0x000f64000c1e1100 */
[----:B-----5:R-:W-:-:S05]  /*2a30*/  PRMT R0, R67, 0x8880, RZ ;  /* 0x0000888043007816 */ /* 0x020fca00000000ff */
[----:B------:R-:W-:-:S07]  /*2a40*/  IMAD R3, R0, R57, RZ ;  /* 0x0000003900037224 */ /* 0x000fce00078e02ff */
.L_x_67:
[----:B------:R-:W-:Y:S05]  /*2a50*/  BSYNC B1 ;  /* 0x0000000000017941 */ /* 0x000fea0003800000 */
.L_x_66:
[----:B---3--:R-:W-:Y:S01]  /*2a60*/  @!P5 IMAD R13, R40, R56, R3 ;  /* 0x00000038280dd224 */ /* 0x008fe200078e0203 */
[----:B------:R-:W-:Y:S04]  /*2a70*/  BSSY B1, `(.L_x_68) ;  /* 0x0000006000017945 */ /* 0x000fe80003800000 */
[----:B------:R3:W-:Y:S01]  /*2a80*/  @!P5 STG.E.U8 desc[UR36][R6.64+0x20], R13 ;  /* 0x0000200d0600d986 */ /* 0x0007e2000c101124 */
[----:B------:R-:W-:Y:S05]  /*2a90*/  @P0 BRA `(.L_x_69) ;  /* 0x00000000000c0947 */ /* 0x000fea0003800000 */
[----:B------:R-:W5:Y:S02]  /*2aa0*/  LDG.E.U8 R67, desc[UR36][R8.64+0x21] ;  /* 0x0000212408437981 */ /* 0x000f64000c1e1100 */
[----:B-----5:R-:W-:-:S05]  /*2ab0*/  PRMT R0, R67, 0x8880, RZ ;  /* 0x0000888043007816 */ /* 0x020fca00000000ff */
[----:B------:R-:W-:-:S07]  /*2ac0*/  IMAD R3, R0, R57, RZ ;  /* 0x0000003900037224 */ /* 0x000fce00078e02ff */
.L_x_69:
[----:B------:R-:W-:Y:S05]  /*2ad0*/  BSYNC B1 ;  /* 0x0000000000017941 */ /* 0x000fea0003800000 */
.L_x_68:
        /* <DEDUP_REMOVED lines=13> */
.L_x_71:
[----:B------:R-:W-:Y:S05]  /*2bb0*/  BSYNC B1 ;  /* 0x0000000000017941 */ /* 0x000fea0003800000 */
.L_x_70:
[----:B---3--:R-:W-:Y:S01]  /*2bc0*/  @!P3 IMAD R13, R42, R56, R3 ;  /* 0x000000382a0db224 */ /* 0x008fe200078e0203 */
[----:B------:R-:W-:Y:S04]  /*2bd0*/  BSSY B1, `(.L_x_72) ;  /* 0x0000006000017945 */ /* 0x000fe80003800000 */
[----:B------:R3:W-:Y:S01]  /*2be0*/  @!P3 STG.E.U8 desc[UR36][R4.64+0x20], R13 ;  /* 0x0000200d0400b986 */ /* 0x0007e2000c101124 */
[----:B------:R-:W-:Y:S05]  /*2bf0*/  @P2 BRA `(.L_x_73) ;  /* 0x00000000000c2947 */ /* 0x000fea0003800000 */
[----:B------:R-:W5:Y:S02]  /*2c00*/  LDG.E.U8 R67, desc[UR36][R10.64+0x21] ;  /* 0x000021240a437981 */ /* 0x000f64000c1e1100 */
[----:B-----5:R-:W-:-:S05]  /*2c10*/  PRMT R0, R67, 0x8880, RZ ;  /* 0x0000888043007816 */ /* 0x020fca00000000ff */
[----:B------:R-:W-:-:S07]  /*2c20*/  IMAD R3, R0, R57, RZ ;  /* 0x0000003900037224 */ /* 0x000fce00078e02ff */
.L_x_73:
[----:B------:R-:W-:Y:S05]  /*2c30*/  BSYNC B1 ;  /* 0x0000000000017941 */ /* 0x000fea0003800000 */
.L_x_72:
[----:B------:R-:W-:Y:S01]  /*2c40*/  @!P2 IMAD R43, R43, R56, R3 ;  /* 0x000000382b2ba224 */ /* 0x000fe200078e0203 */
[----:B------:R-:W-:Y:S04]  /*2c50*/  BSSY B1, `(.L_x_74) ;  /* 0x0000006000017945 */ /* 0x000fe80003800000 */
[----:B------:R0:W-:Y:S01]  /*2c60*/  @!P2 STG.E.U8 desc[UR36][R4.64+0x21], R43 ;  /* 0x0000212b0400a986 */ /* 0x0001e2000c101124 */
[----:B------:R-:W-:Y:S05]  /*2c70*/  @P0 BRA `(.L_x_75) ;  /* 0x00000000000c0947 */ /* 0x000fea0003800000 */
[----:B------:R-:W5:Y:S02]  /*2c80*/  LDG.E.U8 R67, desc[UR36][R8.64+0x28] ;  /* 0x0000282408437981 */ /* 0x000f64000c1e1100 */
[----:B-----5:R-:W-:-:S05]  /*2c90*/  PRMT R0, R67, 0x8880, RZ ;  /* 0x0000888043007816 */ /* 0x020fca00000000ff */
[----:B------:R-:W-:-:S07]  /*2ca0*/  IMAD R3, R0, R57, RZ ;  /* 0x0000003900037224 */ /* 0x000fce00078e02ff */
.L_x_75:
[----:B------:R-:W-:Y:S05]  /*2cb0*/  BSYNC B1 ;  /* 0x0000000000017941 */ /* 0x000fea0003800000 */
.L_x_74:
[----:B---3--:R-:W-:Y:S01]  /*2cc0*/  @!P0 IMAD R13, R44, R56, R3 ;  /* 0x000000382c0d8224 */ /* 0x008fe200078e0203 */
[----:B------:R-:W-:Y:S04]  /*2cd0*/  BSSY B1, `(.L_x_76) ;  /* 0x0000006000017945 */ /* 0x000fe80003800000 */
[----:B------:R3:W-:Y:S01]  /*2ce0*/  @!P0 STG.E.U8 desc[UR36][R6.64+0x28], R13 ;  /* 0x0000280d06008986 */ /* 0x0007e2000c101124 */
[----:B------:R-:W-:Y:S05]  /*2cf0*/  @P5 BRA `(.L_x_77) ;  /* 0x00000000000c5947 */ /* 0x000fea0003800000 */
[----:B------:R-:W5:Y:S02]  /*2d00*/  LDG.E.U8 R67, desc[UR36][R8.64+0x29] ;  /* 0x0000292408437981 */ /* 0x000f64000c1e1100 */
[----:B-----5:R-:W-:-:S05]  /*2d10*/  PRMT R0, R67, 0x8880, RZ ;  /* 0x0000888043007816 */ /* 0x020fca00000000ff */
[----:B------:R-:W-:-:S07]  /*2d20*/  IMAD R3, R0, R57, RZ ;  /* 0x0000003900037224 */ /* 0x000fce00078e02ff */
.L_x_77:
[----:B------:R-:W-:Y:S05]  /*2d30*/  BSYNC B1 ;  /* 0x0000000000017941 */ /* 0x000fea0003800000 */
.L_x_76:
        /* <DEDUP_REMOVED lines=13> */
.L_x_79:
[----:B------:R-:W-:Y:S05]  /*2e10*/  BSYNC B1 ;  /* 0x0000000000017941 */ /* 0x000fea0003800000 */
.L_x_78:
[----:B---3--:R-:W-:Y:S01]  /*2e20*/  @!P4 IMAD R13, R46, R56, R3 ;  /* 0x000000382e0dc224 */ /* 0x008fe200078e0203 */
[----:B------:R-:W-:Y:S04]  /*2e30*/  BSSY B1, `(.L_x_80) ;  /* 0x0000006000017945 */ /* 0x000fe80003800000 */
[----:B------:R3:W-:Y:S01]  /*2e40*/  @!P4 STG.E.U8 desc[UR36][R4.64+0x28], R13 ;  /* 0x0000280d0400c986 */ /* 0x0007e2000c101124 */
[----:B------:R-:W-:Y:S05]  /*2e50*/  @P1 BRA `(.L_x_81) ;  /* 0x00000000000c1947 */ /* 0x000fea0003800000 */
[----:B------:R-:W5:Y:S02]  /*2e60*/  LDG.E.U8 R67, desc[UR36][R10.64+0x29] ;  /* 0x000029240a437981 */ /* 0x000f64000c1e1100 */
[----:B-----5:R-:W-:-:S05]  /*2e70*/  PRMT R0, R67, 0x8880, RZ ;  /* 0x0000888043007816 */ /* 0x020fca00000000ff */
[----:B------:R-:W-:-:S07]  /*2e80*/  IMAD R3, R0, R57, RZ ;  /* 0x0000003900037224 */ /* 0x000fce00078e02ff */
.L_x_81:
[----:B------:R-:W-:Y:S05]  /*2e90*/  BSYNC B1 ;  /* 0x0000000000017941 */ /* 0x000fea0003800000 */
.L_x_80:
[----:B------:R-:W-:Y:S01]  /*2ea0*/  @!P1 IMAD R47, R47, R56, R3 ;  /* 0x000000382f2f9224 */ /* 0x000fe200078e0203 */
[----:B------:R-:W-:Y:S04]  /*2eb0*/  BSSY B1, `(.L_x_82) ;  /* 0x0000006000017945 */ /* 0x000fe80003800000 */
[----:B------:R0:W-:Y:S01]  /*2ec0*/  @!P1 STG.E.U8 desc[UR36][R4.64+0x29], R47 ;  /* 0x0000292f04009986 */ /* 0x0001e2000c101124 */
[----:B------:R-:W-:Y:S05]  /*2ed0*/  @P3 BRA `(.L_x_83) ;  /* 0x00000000000c3947 */ /* 0x000fea0003800000 */
[----:B------:R-:W5:Y:S02]  /*2ee0*/  LDG.E.U8 R67, desc[UR36][R8.64+0x30] ;  /* 0x0000302408437981 */ /* 0x000f64000c1e1100 */
[----:B-----5:R-:W-:-:S05]  /*2ef0*/  PRMT R0, R67, 0x8880, RZ ;  /* 0x0000888043007816 */ /* 0x020fca00000000ff */
[----:B------:R-:W-:-:S07]  /*2f00*/  IMAD R3, R0, R57, RZ ;  /* 0x0000003900037224 */ /* 0x000fce00078e02ff */
.L_x_83:
[----:B------:R-:W-:Y:S05]  /*2f10*/  BSYNC B1 ;  /* 0x0000000000017941 */ /* 0x000fea0003800000 */
.L_x_82:
[----:B---3--:R-:W-:Y:S01]  /*2f20*/  @!P3 IMAD R13, R48, R56, R3 ;  /* 0x00000038300db224 */ /* 0x008fe200078e0203 */
[----:B------:R-:W-:Y:S04]  /*2f30*/  BSSY B1, `(.L_x_84) ;  /* 0x0000006000017945 */ /* 0x000fe80003800000 */
[----:B------:R3:W-:Y:S01]  /*2f40*/  @!P3 STG.E.U8 desc[UR36][R6.64+0x30], R13 ;  /* 0x0000300d0600b986 */ /* 0x0007e2000c101124 */
[----:B------:R-:W-:Y:S05]  /*2f50*/  @P5 BRA `(.L_x_85) ;  /* 0x00000000000c5947 */ /* 0x000fea0003800000 */
[----:B------:R-:W5:Y:S02]  /*2f60*/  LDG.E.U8 R67, desc[UR36][R8.64+0x31] ;  /* 0x0000312408437981 */ /* 0x000f64000c1e1100 */
[----:B-----5:R-:W-:-:S05]  /*2f70*/  PRMT R0, R67, 0x8880, RZ ;  /* 0x0000888043007816 */ /* 0x020fca00000000ff */
[----:B------:R-:W-:-:S07]  /*2f80*/  IMAD R3, R0, R57, RZ ;  /* 0x0000003900037224 */ /* 0x000fce00078e02ff */
.L_x_85:
[----:B------:R-:W-:Y:S05]  /*2f90*/  BSYNC B1 ;  /* 0x0000000000017941 */ /* 0x000fea0003800000 */
.L_x_84:
        /* <DEDUP_REMOVED lines=9> */
[----:B------:R-:W-:Y:S01]  /*3030*/  ISETP.LT.OR P3, PT, R22, 0x9, !P3 ;  /* 0x000000091600780c */ /* 0x000fe20005f61670 */
[----:B------:R-:W-:-:S12]  /*3040*/  @P2 BRA `(.L_x_87) ;  /* 0x00000000000c2947 */ /* 0x000fd80003800000 */
[----:B------:R-:W5:Y:S02]  /*3050*/  LDG.E.U8 R67, desc[UR36][R10.64+0x30] ;  /* 0x000030240a437981 */ /* 0x000f64000c1e1100 */
[----:B-----5:R-:W-:-:S05]  /*3060*/  PRMT R0, R67, 0x8880, RZ ;  /* 0x0000888043007816 */ /* 0x020fca00000000ff */
[----:B------:R-:W-:-:S07]  /*3070*/  IMAD R3, R0, R57, RZ ;  /* 0x0000003900037224 */ /* 0x000fce00078e02ff */
.L_x_87:
[----:B------:R-:W-:Y:S05]  /*3080*/  BSYNC B1 ;  /* 0x0000000000017941 */ /* 0x000fea0003800000 */
.L_x_86:
[----:B---3--:R-:W-:Y:S01]  /*3090*/  @!P2 IMAD R13, R50, R56, R3 ;  /* 0x00000038320da224 */ /* 0x008fe200078e0203 */
[----:B------:R-:W-:Y:S04]  /*30a0*/  BSSY B1, `(.L_x_88) ;  /* 0x0000006000017945 */ /* 0x000fe80003800000 */
[----:B------:R3:W-:Y:S01]  /*30b0*/  @!P2 STG.E.U8 desc[UR36][R4.64+0x30], R13 ;  /* 0x0000300d0400a986 */ /* 0x0007e2000c101124 */
[----:B------:R-:W-:Y:S05]  /*30c0*/  @P0 BRA `(.L_x_89) ;  /* 0x00000000000c0947 */ /* 0x000fea0003800000 */
[----:B------:R-:W5:Y:S02]  /*30d0*/  LDG.E.U8 R67, desc[UR36][R10.64+0x31] ;  /* 0x000031240a437981 */ /* 0x000f64000c1e1100 */
[----:B-----5:R-:W-:-:S05]  /*30e0*/  PRMT R0, R67, 0x8880, RZ ;  /* 0x0000888043007816 */ /* 0x020fca00000000ff */
[----:B------:R-:W-:-:S07]  /*30f0*/  IMAD R3, R0, R57, RZ ;  /* 0x0000003900037224 */ /* 0x000fce00078e02ff */
.L_x_89:
[----:B------:R-:W-:Y:S05]  /*3100*/  BSYNC B1 ;  /* 0x0000000000017941 */ /* 0x000fea0003800000 */
.L_x_88:
[----:B------:R-:W-:Y:S01]  /*3110*/  @!P0 IMAD R51, R51, R56, R3 ;  /* 0x0000003833338224 */ /* 0x000fe200078e0203 */
[----:B------:R-:W-:Y:S04]  /*3120*/  BSSY B1, `(.L_x_90) ;  /* 0x0000006000017945 */ /* 0x000fe80003800000 */
[----:B------:R0:W-:Y:S01]  /*3130*/  @!P0 STG.E.U8 desc[UR36][R4.64+0x31], R51 ;  /* 0x0000313304008986 */ /* 0x0001e2000c101124 */
[----:B------:R-:W-:Y:S05]  /*3140*/  @P5 BRA `(.L_x_91) ;  /* 0x00000000000c5947 */ /* 0x000fea0003800000 */
[----:B------:R-:W5:Y:S02]  /*3150*/  LDG.E.U8 R67, desc[UR36][R8.64+0x38] ;  /* 0x0000382408437981 */ /* 0x000f64000c1e1100 */
[----:B-----5:R-:W-:-:S05]  /*3160*/  PRMT R0, R67, 0x8880, RZ ;  /* 0x0000888043007816 */ /* 0x020fca00000000ff */
[----:B------:R-:W-:-:S07]  /*3170*/  IMAD R3, R0, R57, RZ ;  /* 0x0000003900037224 */ /* 0x000fce00078e02ff */
.L_x_91:
[----:B------:R-:W-:Y:S05]  /*3180*/  BSYNC B1 ;  /* 0x0000000000017941 */ /* 0x000fea0003800000 */
.L_x_90:
[----:B---3--:R-:W-:Y:S01]  /*3190*/  @!P5 IMAD R13, R52, R56, R3 ;  /* 0x00000038340dd224 */ /* 0x008fe200078e0203 */
[----:B------:R-:W-:Y:S04]  /*31a0*/  BSSY B1, `(.L_x_92) ;  /* 0x0000006000017945 */ /* 0x000fe80003800000 */
[----:B------:R3:W-:Y:S01]  /*31b0*/  @!P5 STG.E.U8 desc[UR36][R6.64+0x38], R13 ;  /* 0x0000380d0600d986 */ /* 0x0007e2000c101124 */
[----:B------:R-:W-:Y:S05]  /*31c0*/  @P4 BRA `(.L_x_93) ;  /* 0x00000000000c4947 */ /* 0x000fea0003800000 */
[----:B------:R-:W5:Y:S02]  /*31d0*/  LDG.E.U8 R67, desc[UR36][R8.64+0x39] ;  /* 0x0000392408437981 */ /* 0x000f64000c1e1100 */
[----:B-----5:R-:W-:-:S05]  /*31e0*/  PRMT R0, R67, 0x8880, RZ ;  /* 0x0000888043007816 */ /* 0x020fca00000000ff */
[----:B------:R-:W-:-:S07]  /*31f0*/  IMAD R3, R0, R57, RZ ;  /* 0x0000003900037224 */ /* 0x000fce00078e02ff */
.L_x_93:
[----:B------:R-:W-:Y:S05]  /*3200*/  BSYNC B1 ;  /* 0x0000000000017941 */ /* 0x000fea0003800000 */
.L_x_92:
[----:B------:R-:W-:Y:S01]  /*3210*/  @!P4 IMAD R53, R53, R56, R3 ;  /* 0x000000383535c224 */ /* 0x000fe200078e0203 */
[----:B------:R-:W-:Y:S04]  /*3220*/  BSSY B1, `(.L_x_94) ;  /* 0x0000006000017945 */ /* 0x000fe80003800000 */
[----:B------:R0:W-:Y:S01]  /*3230*/  @!P4 STG.E.U8 desc[UR36][R6.64+0x39], R53 ;  /* 0x000039350600c986 */ /* 0x0001e2000c101124 */
[----:B------:R-:W-:Y:S05]  /*3240*/  @P3 BRA `(.L_x_95) ;  /* 0x00000000000c3947 */ /* 0x000fea0003800000 */
[----:B------:R-:W5:Y:S02]  /*3250*/  LDG.E.U8 R67, desc[UR36][R10.64+0x38] ;  /* 0x000038240a437981 */ /* 0x000f64000c1e1100 */
[----:B-----5:R-:W-:-:S05]  /*3260*/  PRMT R0, R67, 0x8880, RZ ;  /* 0x0000888043007816 */ /* 0x020fca00000000ff */
[----:B------:R-:W-:-:S07]  /*3270*/  IMAD R3, R0, R57, RZ ;  /* 0x0000003900037224 */ /* 0x000fce00078e02ff */
.L_x_95:
[----:B------:R-:W-:Y:S05]  /*3280*/  BSYNC B1 ;  /* 0x0000000000017941 */ /* 0x000fea0003800000 */
.L_x_94:
[----:B0123--:R-:W-:Y:S01]  /*3290*/  @!P3 IMAD R7, R54, R56, R3 ;  /* 0x000000383607b224 */ /* 0x00ffe200078e0203 */
[----:B------:R-:W-:Y:S01]  /*32a0*/  ISETP.LT.OR P1, PT, R22, 0x9, !P1 ;  /* 0x000000091600780c */ /* 0x000fe20004f21670 */
[----:B------:R-:W-:Y:S03]  /*32b0*/  BSSY B1, `(.L_x_96) ;  /* 0x0000006000017945 */ /* 0x000fe60003800000 */
[----:B------:R0:W-:Y:S09]  /*32c0*/  @!P3 STG.E.U8 desc[UR36][R4.64+0x38], R7 ;  /* 0x000038070400b986 */ /* 0x0001f2000c101124 */
[----:B------:R-:W-:Y:S05]  /*32d0*/  @P1 BRA `(.L_x_97) ;  /* 0x00000000000c1947 */ /* 0x000fea0003800000 */
[----:B------:R-:W2:Y:S02]  /*32e0*/  LDG.E.U8 R67, desc[UR36][R10.64+0x39] ;  /* 0x000039240a437981 */ /* 0x000ea4000c1e1100 */
[----:B--2---:R-:W-:-:S05]  /*32f0*/  PRMT R0, R67, 0x8880, RZ ;  /* 0x0000888043007816 */ /* 0x004fca00000000ff */
[----:B------:R-:W-:-:S07]  /*3300*/  IMAD R3, R0, R57, RZ ;  /* 0x0000003900037224 */ /* 0x000fce00078e02ff */
.L_x_97:
[----:B------:R-:W-:Y:S05]  /*3310*/  BSYNC B1 ;  /* 0x0000000000017941 */ /* 0x000fea0003800000 */
.L_x_96:
[----:B------:R-:W-:Y:S01]  /*3320*/  IMAD R3, R55, R56, R3 ;  /* 0x0000003837037224 */ /* 0x000fe200078e0203 */
[----:B------:R-:W-:Y:S06]  /*3330*/  @P1 BRA `(.L_x_98) ;  /* 0x0000000400c81947 */ /* 0x000fec0003800000 */
[----:B------:R1:W-:Y:S01]  /*3340*/  STG.E.U8 desc[UR36][R4.64+0x39], R3 ;  /* 0x0000390304007986 */ /* 0x0003e2000c101124 */
[----:B------:R-:W-:Y:S05]  /*3350*/  BRA `(.L_x_98) ;  /* 0x0000000400c07947 */ /* 0x000fea0003800000 */
.L_x_33:
[C---:B------:R-:W-:Y:S02]  /*3360*/  ISETP.GE.AND P1, PT, R69.reuse, 0x1, PT ;  /* 0x000000014500780c */ /* 0x040fe40003f26270 */
[----:B------:R-:W-:Y:S02]  /*3370*/  ISETP.GE.AND P0, PT, R69, 0x2, PT ;  /* 0x000000024500780c */ /* 0x000fe40003f06270 */
[C---:B------:R-:W-:Y:S02]  /*3380*/  ISETP.LT.OR P4, PT, R22.reuse, 0x1, !P1 ;  /* 0x000000011600780c */ /* 0x040fe40004f81670 */
[C---:B------:R-:W-:Y:S02]  /*3390*/  ISETP.LT.OR P5, PT, R22.reuse, 0x1, !P0 ;  /* 0x000000011600780c */ /* 0x040fe400047a1670 */
[C---:B------:R-:W-:Y:S02]  /*33a0*/  ISETP.LT.OR P1, PT, R22.reuse, 0x9, !P1 ;  /* 0x000000091600780c */ /* 0x040fe40004f21670 */
[----:B------:R-:W-:-:S02]  /*33b0*/  ISETP.LT.OR P0, PT, R22, 0x9, !P0 ;  /* 0x000000091600780c */ /* 0x000fc40004701670 */
[C---:B------:R-:W-:Y:S02]  /*33c0*/  ISETP.GE.AND P3, PT, R69.reuse, 0x9, PT ;  /* 0x000000094500780c */ /* 0x040fe40003f66270 */
[----:B------:R-:W-:-:S03]  /*33d0*/  ISETP.GE.AND P2, PT, R69, 0xa, PT ;  /* 0x0000000a4500780c */ /* 0x000fc60003f46270 */
[-C--:B------:R-:W-:Y:S02]  /*33e0*/  @!P4 IMAD R3, R24, R56.reuse, RZ ;  /* 0x000000381803c224 */ /* 0x080fe400078e02ff */
[-C--:B------:R-:W-:Y:S02]  /*33f0*/  @!P5 IMAD R25, R25, R56.reuse, RZ ;  /* 0x000000381919d224 */ /* 0x080fe400078e02ff */
[-C--:B------:R-:W-:Y:S01]  /*3400*/  @!P1 IMAD R9, R26, R56.reuse, RZ ;  /* 0x000000381a099224 */ /* 0x080fe200078e02ff */
[----:B------:R0:W-:Y:S01]  /*3410*/  @!P4 STG.E.U8 desc[UR36][R6.64], R3 ;  /* 0x000000030600c986 */ /* 0x0001e2000c101124 */
[C---:B------:R-:W-:Y:S01]  /*3420*/  ISETP.LT.OR P4, PT, R22.reuse, 0x1, !P3 ;  /* 0x000000011600780c */ /* 0x040fe20005f81670 */
[----:B------:R-:W-:Y:S02]  /*3430*/  @!P0 IMAD R27, R27, R56, RZ ;  /* 0x000000381b1b8224 */ /* 0x000fe400078e02ff */
[----:B------:R-:W-:Y:S01]  /*3440*/  @!P5 STG.E.U8 desc[UR36][R6.64+0x1], R25 ;  /* 0x000001190600d986 */ /* 0x000fe2000c101124 */
[----:B------:R-:W-:-:S02]  /*3450*/  ISETP.LT.OR P5, PT, R22, 0x1, !P2 ;  /* 0x000000011600780c */ /* 0x000fc400057a1670 */
[C---:B------:R-:W-:Y:S01]  /*3460*/  ISETP.LT.OR P2, PT, R22.reuse, 0x9, !P2 ;  /* 0x000000091600780c */ /* 0x040fe20005741670 */
[----:B------:R1:W-:Y:S01]  /*3470*/  @!P1 STG.E.U8 desc[UR36][R4.64], R9 ;  /* 0x0000000904009986 */ /* 0x0003e2000c101124 */
[----:B------:R-:W-:Y:S02]  /*3480*/  ISETP.LT.OR P1, PT, R22, 0x9, !P3 ;  /* 0x000000091600780c */ /* 0x000fe40005f21670 */
[C---:B------:R-:W-:Y:S01]  /*3490*/  ISETP.GE.AND P3, PT, R69.reuse, 0x11, PT ;  /* 0x000000114500780c */ /* 0x040fe20003f66270 */
[----:B------:R-:W-:Y:S01]  /*34a0*/  @!P0 STG.E.U8 desc[UR36][R4.64+0x1], R27 ;  /* 0x0000011b04008986 */ /* 0x000fe2000c101124 */
[----:B------:R-:W-:Y:S01]  /*34b0*/  ISETP.GE.AND P0, PT, R69, 0x12, PT ;  /* 0x000000124500780c */ /* 0x000fe20003f06270 */
[----:B------:R-:W-:-:S04]  /*34c0*/  @!P4 IMAD R11, R28, R56, RZ ;  /* 0x000000381c0bc224 */ /* 0x000fc800078e02ff */
[-C--:B------:R-:W-:Y:S01]  /*34d0*/  @!P5 IMAD R29, R29, R56.reuse, RZ ;  /* 0x000000381d1dd224 */ /* 0x080fe200078e02ff */
[----:B------:R-:W-:Y:S01]  /*34e0*/  @!P4 STG.E.U8 desc[UR36][R6.64+0x8], R11 ;  /* 0x0000080b0600c986 */ /* 0x000fe2000c101124 */
[C---:B------:R-:W-:Y:S01]  /*34f0*/  ISETP.LT.OR P4, PT, R22.reuse, 0x1, !P3 ;  /* 0x000000011600780c */ /* 0x040fe20005f81670 */
[-C--:B------:R-:W-:Y:S02]  /*3500*/  @!P2 IMAD R31, R31, R56.reuse, RZ ;  /* 0x000000381f1fa224 */ /* 0x080fe400078e02ff */
[----:B------:R-:W-:Y:S01]  /*3510*/  @!P5 STG.E.U8 desc[UR36][R6.64+0x9], R29 ;  /* 0x0000091d0600d986 */ /* 0x000fe2000c101124 */
[----:B------:R-:W-:Y:S01]  /*3520*/  ISETP.LT.OR P5, PT, R22, 0x1, !P0 ;  /* 0x000000011600780c */ /* 0x000fe200047a1670 */
[----:B0-----:R-:W-:Y:S01]  /*3530*/  @!P1 IMAD R3, R30, R56, RZ ;  /* 0x000000381e039224 */ /* 0x001fe200078e02ff */
[----:B------:R-:W-:Y:S01]  /*3540*/  ISETP.LT.OR P0, PT, R22, 0x9, !P0 ;  /* 0x000000091600780c */ /* 0x000fe20004701670 */
[----:B------:R-:W-:Y:S01]  /*3550*/  @!P2 STG.E.U8 desc[UR36][R4.64+0x9], R31 ;  /* 0x0000091f0400a986 */ /* 0x000fe2000c101124 */
[----:B------:R-:W-:-:S03]  /*3560*/  ISETP.GE.AND P2, PT, R69, 0x19, PT ;  /* 0x000000194500780c */ /* 0x000fc60003f46270 */
[----:B------:R0:W-:Y:S01]  /*3570*/  @!P1 STG.E.U8 desc[UR36][R4.64+0x8], R3 ;  /* 0x0000080304009986 */ /* 0x0001e2000c101124 */
[----:B------:R-:W-:Y:S01]  /*3580*/  ISETP.LT.OR P1, PT, R22, 0x9, !P3 ;  /* 0x000000091600780c */ /* 0x000fe20005f21670 */
[----:B-1----:R-:W-:Y:S01]  /*3590*/  @!P4 IMAD R9, R32, R56, RZ ;  /* 0x000000382009c224 */ /* 0x002fe200078e02ff */
[----:B------:R-:W-:-:S03]  /*35a0*/  ISETP.GE.AND P3, PT, R69, 0x1a, PT ;  /* 0x0000001a4500780c */ /* 0x000fc60003f66270 */
[-C--:B------:R-:W-:Y:S01]  /*35b0*/  @!P5 IMAD R33, R33, R56.reuse, RZ ;  /* 0x000000382121d224 */ /* 0x080fe200078e02ff */
[----:B------:R-:W-:Y:S01]  /*35c0*/  @!P4 STG.E.U8 desc[UR36][R6.64+0x10], R9 ;  /* 0x000010090600c986 */ /* 0x000fe2000c101124 */
[C---:B------:R-:W-:Y:S01]  /*35d0*/  ISETP.LT.OR P4, PT, R22.reuse, 0x1, !P3 ;  /* 0x000000011600780c */ /* 0x040fe20005f81670 */
[-C--:B------:R-:W-:Y:S01]  /*35e0*/  @!P0 IMAD R35, R35, R56.reuse, RZ ;  /* 0x0000003823238224 */ /* 0x080fe200078e02ff */
[C---:B------:R-:W-:Y:S01]  /*35f0*/  ISETP.LT.OR P3, PT, R22.reuse, 0x9, !P3 ;  /* 0x000000091600780c */ /* 0x040fe20005f61670 */
[----:B------:R-:W-:Y:S01]  /*3600*/  @!P5 STG.E.U8 desc[UR36][R6.64+0x11], R33 ;  /* 0x000011210600d986 */ /* 0x000fe2000c101124 */
[----:B------:R-:W-:Y:S02]  /*3610*/  ISETP.LT.OR P5, PT, R22, 0x1, !P2 ;  /* 0x000000011600780c */ /* 0x000fe400057a1670 */
[----:B0-----:R-:W-:Y:S01]  /*3620*/  @!P1 IMAD R3, R34, R56, RZ ;  /* 0x0000003822039224 */ /* 0x001fe200078e02ff */
[----:B------:R-:W-:Y:S01]  /*3630*/  @!P0 STG.E.U8 desc[UR36][R4.64+0x11], R35 ;  /* 0x0000112304008986 */ /* 0x000fe2000c101124 */
[----:B------:R-:W-:-:S02]  /*3640*/  ISETP.LT.OR P2, PT, R22, 0x9, !P2 ;  /* 0x000000091600780c */ /* 0x000fc40005741670 */
[C---:B------:R-:W-:Y:S01]  /*3650*/  ISETP.GE.AND P0, PT, R69.reuse, 0x21, PT ;  /* 0x000000214500780c */ /* 0x040fe20003f06270 */
[----:B------:R0:W-:Y:S01]  /*3660*/  @!P1 STG.E.U8 desc[UR36][R4.64+0x10], R3 ;  /* 0x0000100304009986 */ /* 0x0001e2000c101124 */
[----:B------:R-:W-:Y:S01]  /*3670*/  ISETP.GE.AND P1, PT, R69, 0x22, PT ;  /* 0x000000224500780c */ /* 0x000fe20003f26270 */
[-C--:B------:R-:W-:Y:S02]  /*3680*/  @!P4 IMAD R37, R37, R56.reuse, RZ ;  /* 0x000000382525c224 */ /* 0x080fe400078e02ff */
[-C--:B------:R-:W-:Y:S02]  /*3690*/  @!P3 IMAD R39, R39, R56.reuse, RZ ;  /* 0x000000382727b224 */ /* 0x080fe400078e02ff */
[-C--:B------:R-:W-:Y:S01]  /*36a0*/  @!P5 IMAD R11, R36, R56.reuse, RZ ;  /* 0x00000038240bd224 */ /* 0x080fe200078e02ff */
[----:B------:R-:W-:Y:S01]  /*36b0*/  @!P4 STG.E.U8 desc[UR36][R6.64+0x19], R37 ;  /* 0x000019250600c986 */ /* 0x000fe2000c101124 */
[C---:B------:R-:W-:Y:S02]  /*36c0*/  ISETP.LT.OR P4, PT, R22.reuse, 0x1, !P0 ;  /* 0x000000011600780c */ /* 0x040fe40004781670 */
[C---:B------:R-:W-:Y:S01]  /*36d0*/  ISETP.LT.OR P0, PT, R22.reuse, 0x9, !P0 ;  /* 0x000000091600780c */ /* 0x040fe20004701670 */
[----:B------:R-:W-:Y:S01]  /*36e0*/  @!P5 STG.E.U8 desc[UR36][R6.64+0x18], R11 ;  /* 0x0000180b0600d986 */ /* 0x000fe2000c101124 */
[----:B------:R-:W-:Y:S01]  /*36f0*/  ISETP.LT.OR P5, PT, R22, 0x1, !P1 ;  /* 0x000000011600780c */ /* 0x000fe20004fa1670 */
[----:B0-----:R-:W-:Y:S01]  /*3700*/  @!P2 IMAD R3, R38, R56, RZ ;  /* 0x000000382603a224 */ /* 0x001fe200078e02ff */
[----:B------:R-:W-:Y:S01]  /*3710*/  ISETP.LT.OR P1, PT, R22, 0x9, !P1 ;  /* 0x000000091600780c */ /* 0x000fe20004f21670 */
[----:B------:R-:W-:Y:S01]  /*3720*/  @!P3 STG.E.U8 desc[UR36][R4.64+0x19], R39 ;  /* 0x000019270400b986 */ /* 0x000fe2000c101124 */
[----:B------:R-:W-:-:S03]  /*3730*/  ISETP.GE.AND P3, PT, R69, 0x29, PT ;  /* 0x000000294500780c */ /* 0x000fc60003f66270 */
[----:B------:R0:W-:Y:S01]  /*3740*/  @!P2 STG.E.U8 desc[UR36][R4.64+0x18], R3 ;  /* 0x000018030400a986 */ /* 0x0001e2000c101124 */
[----:B------:R-:W-:Y:S01]  /*3750*/  ISETP.GE.AND P2, PT, R69, 0x2a, PT ;  /* 0x0000002a4500780c */ /* 0x000fe20003f46270 */
[----:B------:R-:W-:-:S04]  /*3760*/  @!P4 IMAD R9, R40, R56, RZ ;  /* 0x000000382809c224 */ /* 0x000fc800078e02ff */
[-C--:B------:R-:W-:Y:S01]  /*3770*/  @!P5 IMAD R41, R41, R56.reuse, RZ ;  /* 0x000000382929d224 */ /* 0x080fe200078e02ff */
[----:B------:R-:W-:Y:S01]  /*3780*/  @!P4 STG.E.U8 desc[UR36][R6.64+0x20], R9 ;  /* 0x000020090600c986 */ /* 0x000fe2000c101124 */
[C---:B------:R-:W-:Y:S01]  /*3790*/  ISETP.LT.OR P4, PT, R22.reuse, 0x1, !P3 ;  /* 0x000000011600780c */ /* 0x040fe20005f81670 */
[-C--:B------:R-:W-:Y:S01]  /*37a0*/  @!P1 IMAD R43, R43, R56.reuse, RZ ;  /* 0x000000382b2b9224 */ /* 0x080fe200078e02ff */
        /* <DEDUP_REMOVED lines=25> */
[----:B------:R1:W-:Y:S01]  /*3940*/  @!P4 STG.E.U8 desc[UR36][R6.64+0x30], R9 ;  /* 0x000030090600c986 */ /* 0x0003e2000c101124 */
[C---:B------:R-:W-:Y:S01]  /*3950*/  ISETP.LT.OR P4, PT, R22.reuse, 0x1, !P2 ;  /* 0x000000011600780c */ /* 0x040fe20005781670 */
[-C--:B------:R-:W-:Y:S01]  /*3960*/  @!P0 IMAD R51, R51, R56.reuse, RZ ;  /* 0x0000003833338224 */ /* 0x080fe200078e02ff */
[C---:B------:R-:W-:Y:S01]  /*3970*/  ISETP.LT.OR P2, PT, R22.reuse, 0x9, !P2 ;  /* 0x000000091600780c */ /* 0x040fe20005741670 */
[----:B------:R2:W-:Y:S01]  /*3980*/  @!P5 STG.E.U8 desc[UR36][R6.64+0x31], R49 ;  /* 0x000031310600d986 */ /* 0x0005e2000c101124 */
[----:B------:R-:W-:Y:S01]  /*3990*/  ISETP.LT.OR P5, PT, R22, 0x1, !P3 ;  /* 0x000000011600780c */ /* 0x000fe20005fa1670 */
[-C--:B0-----:R-:W-:Y:S01]  /*39a0*/  @!P1 IMAD R3, R50, R56.reuse, RZ ;  /* 0x0000003832039224 */ /* 0x081fe200078e02ff */
[----:B------:R-:W-:Y:S01]  /*39b0*/  ISETP.LT.OR P3, PT, R22, 0x9, !P3 ;  /* 0x000000091600780c */ /* 0x000fe20005f61670 */
[----:B------:R2:W-:Y:S04]  /*39c0*/  @!P0 STG.E.U8 desc[UR36][R4.64+0x31], R51 ;  /* 0x0000313304008986 */ /* 0x0005e8000c101124 */
[----:B------:R2:W-:Y:S02]  /*39d0*/  @!P1 STG.E.U8 desc[UR36][R4.64+0x30], R3 ;  /* 0x0000300304009986 */ /* 0x0005e4000c101124 */
[----:B------:R-:W-:-:S02]  /*39e0*/  @!P4 IMAD R11, R52, R56, RZ ;  /* 0x00000038340bc224 */ /* 0x000fc400078e02ff */
[-C--:B-1----:R-:W-:Y:S02]  /*39f0*/  @!P2 IMAD R9, R54, R56.reuse, RZ ;  /* 0x000000383609a224 */ /* 0x082fe400078e02ff */
[-C--:B------:R-:W-:Y:S01]  /*3a00*/  @!P5 IMAD R53, R53, R56.reuse, RZ ;  /* 0x000000383535d224 */ /* 0x080fe200078e02ff */
[----:B------:R2:W-:Y:S01]  /*3a10*/  @!P4 STG.E.U8 desc[UR36][R6.64+0x38], R11 ;  /* 0x0000380b0600c986 */ /* 0x0005e2000c101124 */
[----:B------:R-:W-:-:S03]  /*3a20*/  @!P3 IMAD R55, R55, R56, RZ ;  /* 0x000000383737b224 */ /* 0x000fc600078e02ff */
[----:B------:R2:W-:Y:S04]  /*3a30*/  @!P5 STG.E.U8 desc[UR36][R6.64+0x39], R53 ;  /* 0x000039350600d986 */ /* 0x0005e8000c101124 */
[----:B------:R2:W-:Y:S04]  /*3a40*/  @!P2 STG.E.U8 desc[UR36][R4.64+0x38], R9 ;  /* 0x000038090400a986 */ /* 0x0005e8000c101124 */
[----:B------:R2:W-:Y:S02]  /*3a50*/  @!P3 STG.E.U8 desc[UR36][R4.64+0x39], R55 ;  /* 0x000039370400b986 */ /* 0x0005e4000c101124 */
.L_x_98:
[----:B------:R-:W-:Y:S05]  /*3a60*/  BSYNC B0 ;  /* 0x0000000000007941 */ /* 0x000fea0003800000 */
.L_x_32:
[----:B012-4-:R-:W2:Y:S01]  /*3a70*/  LDL.64 R4, [R1] ;  /* 0x0000000001047983 */ /* 0x017ea20000100a00 */
[----:B------:R-:W-:Y:S01]  /*3a80*/  ULDC.64 UR4, c[0x0][0x650] ;  /* 0x0001940000047ab9 */ /* 0x000fe20000000a00 */
[----:B------:R-:W-:Y:S02]  /*3a90*/  IMAD.U32 R0, RZ, RZ, UR44 ;  /* 0x0000002cff007e24 */ /* 0x000fe4000f8e00ff */
[----:B------:R-:W-:Y:S02]  /*3aa0*/  IMAD.MOV.U32 R22, RZ, RZ, -0x1 ;  /* 0xffffffffff167424 */ /* 0x000fe400078e00ff */
[----:B------:R0:W-:Y:S01]  /*3ab0*/  SYNCS.ARRIVE.TRANS64.A1T0 RZ, [R0+UR47], RZ ;  /* 0x000000ff00ff79a7 */ /* 0x0001e2000810002f */
[----:B------:R-:W-:Y:S02]  /*3ac0*/  IMAD.MOV.U32 R19, RZ, RZ, -0x1 ;  /* 0xffffffffff137424 */ /* 0x000fe400078e00ff */
[----:B------:R-:W-:Y:S01]  /*3ad0*/  IMAD.MOV.U32 R18, RZ, RZ, -0x1 ;  /* 0xffffffffff127424 */ /* 0x000fe200078e00ff */
[----:B0-----:R-:W-:-:S02]  /*3ae0*/  PRMT R0, RZ, 0x7610, R0 ;  /* 0x00007610ff007816 */ /* 0x001fc40000000000 */
[----:B--2---:R-:W-:-:S05]  /*3af0*/  LEA R16, P0, R4, R16, 0x1 ;  /* 0x0000001004107211 */ /* 0x004fca00078008ff */
[----:B------:R-:W-:Y:S01]  /*3b00*/  IMAD.X R17, R66, 0x1, R17, P0 ;  /* 0x0000000142117824 */ /* 0x000fe200000e0611 */
[----:B------:R-:W-:-:S04]  /*3b10*/  ISETP.GE.U32.AND P0, PT, R16, UR4, PT ;  /* 0x0000000410007c0c */ /* 0x000fc8000bf06070 */
[----:B------:R-:W-:-:S13]  /*3b20*/  ISETP.GE.U32.AND.EX P0, PT, R17, UR5, PT, P0 ;  /* 0x0000000511007c0c */ /* 0x000fda000bf06100 */
[----:B------:R-:W-:Y:S05]  /*3b30*/  @P0 BRA `(.L_x_99) ;  /* 0x0000000400500947 */ /* 0x000fea0003800000 */
[----:B------:R-:W0:Y:S01]  /*3b40*/  LDC.64 R10, c[0x0][0x628] ;  /* 0x00018a00ff0a7b82 */ /* 0x000e220000000a00 */
[----:B------:R-:W1:Y:S01]  /*3b50*/  S2R R12, SR_CTAID.X ;  /* 0x00000000000c7919 */ /* 0x000e620000002500 */
[----:B------:R-:W-:Y:S02]  /*3b60*/  IMAD.MOV.U32 R8, RZ, RZ, R16 ;  /* 0x000000ffff087224 */ /* 0x000fe400078e0010 */
[----:B------:R-:W-:Y:S01]  /*3b70*/  IMAD.MOV.U32 R9, RZ, RZ, R17 ;  /* 0x000000ffff097224 */ /* 0x000fe200078e0011 */
[----:B------:R-:W2:Y:S03]  /*3b80*/  S2R R19, SR_CTAID.Y ;  /* 0x0000000000137919 */ /* 0x000ea60000002600 */
[----:B------:R-:W3:Y:S08]  /*3b90*/  LDC R0, c[0x0][0x630] ;  /* 0x00018c00ff007b82 */ /* 0x000ef00000000800 */
[----:B------:R-:W4:Y:S01]  /*3ba0*/  LDC.64 R14, c[0x0][0x620] ;  /* 0x00018800ff0e7b82 */ /* 0x000f220000000a00 */
[----:B0-----:R-:W-:-:S04]  /*3bb0*/  ISETP.NE.U32.AND P0, PT, R10, RZ, PT ;  /* 0x000000ff0a00720c */ /* 0x001fc80003f05070 */
[----:B------:R-:W-:-:S13]  /*3bc0*/  ISETP.NE.AND.EX P0, PT, R11, RZ, PT, P0 ;  /* 0x000000ff0b00720c */ /* 0x000fda0003f05300 */
[----:B-1234-:R-:W-:Y:S05]  /*3bd0*/  @!P0 BRA `(.L_x_100) ;  /* 0x0000000000288947 */ /* 0x01efea0003800000 */
[----:B------:R-:W0:Y:S02]  /*3be0*/  LDC R3, c[0x0][0x634] ;  /* 0x00018d00ff037b82 */ /* 0x000e240000000800 */
[----:B0-----:R-:W-:-:S05]  /*3bf0*/  IADD3 R3, P0, R16, R3, RZ ;  /* 0x0000000310037210 */ /* 0x001fca0007f1e0ff */
        /* <DEDUP_REMOVED lines=8> */
.L_x_100:
[-CC-:B------:R-:W-:Y:S01]  /*3c80*/  SHF.R.U64 R18, R8, R0.reuse, R9.reuse ;  /* 0x0000000008127219 */ /* 0x180fe20000001209 */
[----:B------:R-:W0:Y:S01]  /*3c90*/  LDC.64 R26, c[0x0][0x640] ;  /* 0x00019000ff1a7b82 */ /* 0x000e220000000a00 */
[----:B------:R-:W-:Y:S01]  /*3ca0*/  SHF.R.U32.HI R0, RZ, R0, R9 ;  /* 0x00000000ff007219 */ /* 0x000fe20000011609 */
[----:B------:R-:W-:Y:S01]  /*3cb0*/  ULDC UR4, c[0x0][0x150] ;  /* 0x0000540000047ab9 */ /* 0x000fe20000000800 */
[----:B------:R-:W-:Y:S02]  /*3cc0*/  IADD3 R3, P0, RZ, -R18, RZ ;  /* 0x80000012ff037210 */ /* 0x000fe40007f1e0ff */
[----:B------:R-:W-:-:S03]  /*3cd0*/  I2FP.F32.U32 R7, R12 ;  /* 0x0000000c00077245 */ /* 0x000fc60000201000 */
[----:B------:R-:W1:Y:S01]  /*3ce0*/  LDC R6, c[0x0][0x618] ;  /* 0x00018600ff067b82 */ /* 0x000e620000000800 */
[----:B------:R-:W-:Y:S02]  /*3cf0*/  IMAD.X R5, RZ, RZ, ~R0, P0 ;  /* 0x000000ffff057224 */ /* 0x000fe400000e0e00 */
[----:B------:R-:W-:Y:S01]  /*3d00*/  FMUL R7, R7, UR4 ;  /* 0x0000000407077c20 */ /* 0x000fe20008400000 */
[----:B------:R-:W-:Y:S01]  /*3d10*/  ULDC UR4, c[0x0][0x154] ;  /* 0x0000550000047ab9 */ /* 0x000fe20000000800 */
[-C--:B------:R-:W-:Y:S02]  /*3d20*/  IMAD R0, R5, R14.reuse, RZ ;  /* 0x0000000e05007224 */ /* 0x080fe400078e02ff */
[C---:B------:R-:W-:Y:S01]  /*3d30*/  IMAD.WIDE.U32 R4, R3.reuse, R14, R16 ;  /* 0x0000000e03047225 */ /* 0x040fe200078e0010 */
[----:B------:R-:W2:Y:S01]  /*3d40*/  LDC R8, c[0x0][0x608] ;  /* 0x00018200ff087b82 */ /* 0x000ea20000000800 */
[----:B------:R-:W3:Y:S02]  /*3d50*/  F2I.U32.TRUNC.NTZ R7, R7 ;  /* 0x0000000700077305 */ /* 0x000ee4000020f000 */
[----:B------:R-:W-:Y:S01]  /*3d60*/  IMAD R3, R3, R15, R0 ;  /* 0x0000000f03037224 */ /* 0x000fe200078e0200 */
[----:B------:R-:W-:-:S03]  /*3d70*/  I2FP.F32.U32 R0, R19 ;  /* 0x0000001300007245 */ /* 0x000fc60000201000 */
[----:B------:R-:W-:Y:S01]  /*3d80*/  IMAD.IADD R3, R5, 0x1, R3 ;  /* 0x0000000105037824 */ /* 0x000fe200078e0203 */
[----:B------:R-:W4:Y:S01]  /*3d90*/  LDC R11, c[0x0][0x658] ;  /* 0x00019600ff0b7b82 */ /* 0x000f220000000800 */
[----:B0-----:R-:W-:-:S04]  /*3da0*/  ISETP.NE.U32.AND P0, PT, R26, RZ, PT ;  /* 0x000000ff1a00720c */ /* 0x001fc80003f05070 */
[----:B------:R-:W-:-:S03]  /*3db0*/  ISETP.NE.AND.EX P0, PT, R27, RZ, PT, P0 ;  /* 0x000000ff1b00720c */ /* 0x000fc60003f05300 */
[----:B------:R-:W0:Y:S01]  /*3dc0*/  LDC R9, c[0x0][0x144] ;  /* 0x00005100ff097b82 */ /* 0x000e220000000800 */
[-C--:B-1----:R-:W-:Y:S01]  /*3dd0*/  SHF.R.U64 R10, R4, R6.reuse, R3 ;  /* 0x00000006040a7219 */ /* 0x082fe20000001203 */
[----:B---3--:R-:W-:Y:S01]  /*3de0*/  IMAD.MOV R7, RZ, RZ, -R7 ;  /* 0x000000ffff077224 */ /* 0x008fe200078e0a07 */
[----:B------:R-:W-:Y:S01]  /*3df0*/  SHF.R.U32.HI R3, RZ, R6, R3 ;  /* 0x00000006ff037219 */ /* 0x000fe20000011603 */
[----:B------:R-:W-:-:S04]  /*3e00*/  FMUL R6, R0, UR4 ;  /* 0x0000000400067c20 */ /* 0x000fc80008400000 */
[----:B------:R-:W1:Y:S01]  /*3e10*/  LDC R20, c[0x0][0x148] ;  /* 0x00005200ff147b82 */ /* 0x000e620000000800 */
[----:B------:R3:W0:Y:S01]  /*3e20*/  F2I.U32.TRUNC.NTZ R14, R6 ;  /* 0x00000006000e7305 */ /* 0x000622000020f000 */
[-CC-:B--2---:R-:W-:Y:S02]  /*3e30*/  SHF.R.U64 R13, R10, R8.reuse, R3.reuse ;  /* 0x000000080a0d7219 */ /* 0x184fe40000001203 */
[----:B------:R-:W-:-:S04]  /*3e40*/  SHF.R.U32.HI R0, RZ, R8, R3 ;  /* 0x00000008ff007219 */ /* 0x000fc80000011603 */
[----:B------:R-:W2:Y:S01]  /*3e50*/  LDC R21, c[0x0][0x600] ;  /* 0x00018000ff157b82 */ /* 0x000ea20000000800 */
[-CC-:B----4-:R-:W-:Y:S02]  /*3e60*/  SHF.R.U64 R15, R13, R11.reuse, R0.reuse ;  /* 0x0000000b0d0f7219 */ /* 0x190fe40000001200 */
[----:B------:R-:W-:-:S03]  /*3e70*/  SHF.R.U32.HI R5, RZ, R11, R0 ;  /* 0x0000000bff057219 */ /* 0x000fc60000011600 */
[----:B------:R-:W-:Y:S02]  /*3e80*/  IMAD.MOV.U32 R4, RZ, RZ, R15 ;  /* 0x000000ffff047224 */ /* 0x000fe400078e000f */
[----:B------:R-:W4:Y:S01]  /*3e90*/  LDC R22, c[0x0][0x648] ;  /* 0x00019200ff167b82 */ /* 0x000f220000000800 */
[----:B0-----:R-:W-:-:S07]  /*3ea0*/  IMAD R25, R9, R7, R12 ;  /* 0x0000000709197224 */ /* 0x001fce00078e020c */
[----:B------:R-:W0:Y:S08]  /*3eb0*/  LDC R24, c[0x0][0x638] ;  /* 0x00018e00ff187b82 */ /* 0x000e300000000800 */
[----:B------:R-:W0:Y:S01]  /*3ec0*/  LDC R28, c[0x0][0x610] ;  /* 0x00018400ff1c7b82 */ /* 0x000e220000000800 */
[----:B-123--:R-:W-:Y:S05]  /*3ed0*/  @!P0 BRA `(.L_x_101) ;  /* 0x0000000000288947 */ /* 0x00efea0003800000 */
[----:B------:R-:W1:Y:S02]  /*3ee0*/  LDC R0, c[0x0][0x64c] ;  /* 0x00019300ff007b82 */ /* 0x000e640000000800 */
[----:B-1----:R-:W-:-:S05]  /*3ef0*/  IADD3 R3, P0, R15, R0, RZ ;  /* 0x000000000f037210 */ /* 0x002fca0007f1e0ff */
        /* <DEDUP_REMOVED lines=8> */
.L_x_101:
[----:B------:R-:W-:Y:S01]  /*3f80*/  ISETP.NE.AND P0, PT, R2, 0x1, PT ;  /* 0x000000010200780c */ /* 0x000fe20003f05270 */
[----:B------:R-:W-:Y:S01]  /*3f90*/  IMAD.MOV R14, RZ, RZ, -R14 ;  /* 0x000000ffff0e7224 */ /* 0x000fe200078e0a0e */
[----:B----4-:R-:W-:Y:S01]  /*3fa0*/  SHF.R.U64 R3, R4, R22, R5 ;  /* 0x0000001604037219 */ /* 0x010fe20000001205 */
[----:B------:R-:W-:Y:S01]  /*3fb0*/  VIADD R5, R21, 0xffffffff ;  /* 0xffffffff15057836 */ /* 0x000fe20000000000 */
[----:B------:R-:W-:-:S03]  /*3fc0*/  LOP3.LUT R0, R13, R64, RZ, 0xc0, !PT ;  /* 0x000000400d007212 */ /* 0x000fc600078ec0ff */
[----:B------:R-:W-:Y:S02]  /*3fd0*/  IMAD.MOV R4, RZ, RZ, -R3 ;  /* 0x000000ffff047224 */ /* 0x000fe400078e0a03 */
[----:B------:R-:W-:Y:S01]  /*3fe0*/  IMAD R22, R63, R3, R0 ;  /* 0x000000033f167224 */ /* 0x000fe200078e0200 */
[----:B------:R-:W-:Y:S01]  /*3ff0*/  LOP3.LUT R3, R10, R5, RZ, 0xc0, !PT ;  /* 0x000000050a037212 */ /* 0x000fe200078ec0ff */
[----:B0-----:R-:W-:Y:S02]  /*4000*/  IMAD R0, R4, R24, R15 ;  /* 0x0000001804007224 */ /* 0x001fe400078e020f */
[----:B------:R-:W-:Y:S02]  /*4010*/  @P0 IMAD R25, R20, R14, R19 ;  /* 0x0000000e14190224 */ /* 0x000fe400078e0213 */
[----:B------:R-:W-:Y:S02]  /*4020*/  IMAD R3, R0, R21, R3 ;  /* 0x0000001500037224 */ /* 0x000fe400078e0203 */
[----:B------:R-:W-:-:S02]  /*4030*/  IMAD R22, R22, R28, R25 ;  /* 0x0000001c16167224 */ /* 0x000fc400078e0219 */
[----:B------:R-:W-:-:S03]  /*4040*/  IMAD.MOV.U32 R4, RZ, RZ, 0x1 ;  /* 0x00000001ff047424 */ /* 0x000fc600078e00ff */
[----:B------:R-:W-:Y:S02]  /*4050*/  SEL R19, R3, R22, !P0 ;  /* 0x0000001603137207 */ /* 0x000fe40004000000 */
[----:B------:R-:W-:Y:S02]  /*4060*/  PRMT R0, R4, 0x7610, R0 ;  /* 0x0000761004007816 */ /* 0x000fe40000000000 */
[----:B------:R-:W-:-:S07]  /*4070*/  SEL R22, R22, R3, !P0 ;  /* 0x0000000316167207 */ /* 0x000fce0004000000 */
.L_x_99:
[----:B------:R-:W-:Y:S02]  /*4080*/  LOP3.LUT P0, RZ, R0, 0xff, RZ, 0xc0, !PT ;  /* 0x000000ff00ff7812 */ /* 0x000fe4000780c0ff */
[----:B------:R-:W-:-:S11]  /*4090*/  LOP3.LUT R68, R68, 0x1, RZ, 0x3c, !PT ;  /* 0x0000000144447812 */ /* 0x000fd600078e3cff */
[----:B------:R-:W-:Y:S05]  /*40a0*/  @P0 BRA `(.L_x_102) ;  /* 0xffffffd4002c0947 */ /* 0x000fea000383ffff */
[----:B------:R-:W-:Y:S05]  /*40b0*/  EXIT ;  /* 0x000000000000794d */ /* 0x000fea0003800000 */
.L_x_13:
[----:B------:R-:W-:-:S08]  /*40c0*/  ISETP.NE.AND P0, PT, R14, RZ, PT ;  /* 0x000000ff0e00720c */ /* 0x000fd00003f05270 */
[----:B0-----:R-:W0:-:S00]  /*40d0*/  USETMAXREG.DEALLOC.CTAPOOL 0x28 ;  /* 0x00000028000079c8 */ /* 0x001e0000080e0500 */
[----:B------:R-:W-:Y:S05]  /*40e0*/  @P0 EXIT ;  /* 0x000000000000094d */ /* 0x000fea0003800000 */
[----:B0-----:R-:W-:Y:S01]  /*40f0*/  LOP3.LUT P0, RZ, R3, 0xff, RZ, 0xc0, !PT ;  /* 0x000000ff03ff7812 */ /* 0x001fe2000780c0ff */
[----:B------:R-:W-:Y:S02]  /*4100*/  IMAD.MOV.U32 R3, RZ, RZ, 0x1 ;  /* 0x00000001ff037424 */ /* 0x000fe400078e00ff */
[----:B------:R-:W-:-:S10]  /*4110*/  IMAD.MOV.U32 R8, RZ, RZ, RZ ;  /* 0x000000ffff087224 */ /* 0x000fd400078e00ff */
[----:B------:R-:W-:Y:S05]  /*4120*/  @!P0 BRA `(.L_x_103) ;  /* 0x0000000c00048947 */ /* 0x000fea0003800000 */
[----:B------:R-:W-:Y:S01]  /*4130*/  LOP3.LUT P0, RZ, R5, 0x1f, RZ, 0xc0, !PT ;  /* 0x0000001f05ff7812 */ /* 0x000fe2000780c0ff */
[----:B------:R-:W-:Y:S01]  /*4140*/  ULDC UR5, c[0x0][0x658] ;  /* 0x0001960000057ab9 */ /* 0x000fe20000000800 */
[----:B------:R-:W-:Y:S01]  /*4150*/  UMOV UR6, 0xffffffff ;  /* 0xffffffff00067882 */ /* 0x000fe20000000000 */
[----:B------:R-:W-:Y:S01]  /*4160*/  BSSY B0, `(.L_x_103) ;  /* 0x00000bd000007945 */ /* 0x000fe20003800000 */
[----:B------:R-:W-:Y:S01]  /*4170*/  USHF.L.U32 UR6, UR6, UR5, URZ ;  /* 0x0000000506067299 */ /* 0x000fe2000800063f */
[C---:B------:R-:W-:Y:S01]  /*4180*/  ISETP.NE.AND P2, PT, R4.reuse, RZ, PT ;  /* 0x000000ff0400720c */ /* 0x040fe20003f45270 */
[----:B------:R-:W-:Y:S01]  /*4190*/  IMAD.MOV.U32 R10, RZ, RZ, 0x1 ;  /* 0x00000001ff0a7424 */ /* 0x000fe200078e00ff */
[----:B------:R-:W-:Y:S01]  /*41a0*/  ISETP.NE.OR P0, PT, R4, RZ, !P0 ;  /* 0x000000ff0400720c */ /* 0x000fe20004705670 */
[----:B------:R-:W-:Y:S01]  /*41b0*/  IMAD.MOV.U32 R3, RZ, RZ, 0x1 ;  /* 0x00000001ff037424 */ /* 0x000fe200078e00ff */
[----:B------:R-:W-:Y:S01]  /*41c0*/  LOP3.LUT R9, R23, 0x2, RZ, 0xfc, !PT ;  /* 0x0000000217097812 */ /* 0x000fe200078efcff */
[----:B------:R-:W-:Y:S01]  /*41d0*/  IMAD.MOV.U32 R8, RZ, RZ, RZ ;  /* 0x000000ffff087224 */ /* 0x000fe200078e00ff */
[----:B------:R-:W-:Y:S01]  /*41e0*/  ULDC UR4, c[0x0][0x600] ;  /* 0x0001800000047ab9 */ /* 0x000fe20000000800 */
[----:B------:R-:W-:Y:S01]  /*41f0*/  UMOV UR7, 0x1 ;  /* 0x0000000100077882 */ /* 0x000fe20000000000 */
[----:B------:R-:W-:-:S02]  /*4200*/  UIADD3 UR19, UR40, 0x1, URZ ;  /* 0x0000000128137890 */ /* 0x000fc4000fffe03f */
[----:B------:R-:W-:Y:S02]  /*4210*/  UIADD3 UR15, UR4, -0x1, URZ ;  /* 0xffffffff040f7890 */ /* 0x000fe4000fffe03f */
[----:B------:R-:W-:Y:S02]  /*4220*/  USHF.L.U32 UR17, UR7, UR5, URZ ;  /* 0x0000000507117299 */ /* 0x000fe4000800063f */
[----:B------:R-:W-:Y:S01]  /*4230*/  ULOP3.LUT UR16, URZ, UR6, URZ, 0x33, !UPT ;  /* 0x000000063f107292 */ /* 0x000fe2000f8e333f */
[----:B------:R-:W-:-:S11]  /*4240*/  ULDC.64 UR20, c[0x0][0x198] ;  /* 0x0000660000147ab9 */ /* 0x000fd60000000a00 */
.L_x_115:
[----:B------:R-:W-:-:S03]  /*4250*/  UMOV UR4, 0xffffffff ;  /* 0xffffffff00047882 */ /* 0x000fc60000000000 */
[----:B------:R-:W-:Y:S05]  /*4260*/  BRA.DIV UR4, `(.L_x_104) ;  /* 0x0000000e04f47947 */ /* 0x000fea000b800000 */
[----:B------:R-:W-:-:S13]  /*4270*/  ELECT P6, URZ, PT ;  /* 0x00000000003f782f */ /* 0x000fda00038c0000 */
.L_x_129:
[----:B------:R-:W0:Y:S01]  /*4280*/  LDC R4, c[0x0][0x28c] ;  /* 0x0000a300ff047b82 */ /* 0x000e220000000800 */
[----:B------:R-:W-:Y:S01]  /*4290*/  BSSY B1, `(.L_x_105) ;  /* 0x0000035000017945 */ /* 0x000fe20003800000 */
[----:B0-----:R-:W-:-:S13]  /*42a0*/  ISETP.LT.OR P6, PT, R4, 0x1, !P6 ;  /* 0x000000010400780c */ /* 0x001fda00077c1670 */
[----:B------:R-:W-:Y:S05]  /*42b0*/  @P6 BRA `(.L_x_106) ;  /* 0x0000000000c86947 */ /* 0x000fea0003800000 */
[----:B------:R-:W-:Y:S02]  /*42c0*/  IMAD.SHL.U32 R19, R19, 0x40, RZ ;  /* 0x0000004013137824 */ /* 0x000fe400078e00ff */
[----:B------:R-:W-:Y:S02]  /*42d0*/  IMAD.SHL.U32 R22, R22, 0x40, RZ ;  /* 0x0000004016167824 */ /* 0x000fe400078e00ff */
[----:B------:R-:W-:Y:S02]  /*42e0*/  IMAD.MOV.U32 R13, RZ, RZ, RZ ;  /* 0x000000ffff0d7224 */ /* 0x000fe400078e00ff */
[----:B------:R-:W-:Y:S02]  /*42f0*/  IMAD.U32 R14, RZ, RZ, UR19 ;  /* 0x00000013ff0e7e24 */ /* 0x000fe4000f8e00ff */
[----:B------:R-:W-:Y:S02]  /*4300*/  IMAD.MOV.U32 R4, RZ, RZ, R3 ;  /* 0x000000ffff047224 */ /* 0x000fe400078e0003 */
[----:B------:R-:W-:-:S07]  /*4310*/  IMAD.MOV.U32 R5, RZ, RZ, R8 ;  /* 0x000000ffff057224 */ /* 0x000fce00078e0008 */
.L_x_110:
[----:B------:R-:W0:Y:S01]  /*4320*/  S2R R7, SR_CgaCtaId ;  /* 0x0000000000077919 */ /* 0x000e220000008800 */
[----:B------:R-:W-:-:S04]  /*4330*/  MOV R6, 0x400 ;  /* 0x0000040000067802 */ /* 0x000fc80000000f00 */
[----:B0-----:R-:W-:Y:S02]  /*4340*/  LEA R12, R7, R6, 0x18 ;  /* 0x00000006070c7211 */ /* 0x001fe400078ec0ff */
[----:B------:R-:W-:Y:S01]  /*4350*/  SHF.L.U32 R6, R4, 0x1f, RZ ;  /* 0x0000001f04067819 */ /* 0x000fe200000006ff */
[----:B------:R-:W0:Y:S02]  /*4360*/  @!P2 LDC R7, c[0x0][0x500] ;  /* 0x00014000ff07ab82 */ /* 0x000e240000000800 */
[----:B------:R-:W-:-:S04]  /*4370*/  IMAD R11, R5, 0x8, R12 ;  /* 0x00000008050b7824 */ /* 0x000fc800078e020c */
[----:B------:R-:W1:Y:S02]  /*4380*/  SYNCS.PHASECHK.TRANS64.TRYWAIT P1, [R11+URZ+0x28], R6 ;  /* 0x000028060b0075a7 */ /* 0x000e64000802017f */
[----:B-1----:R-:W-:Y:S05]  /*4390*/  @!P1 BRA `(.L_x_107) ;  /* 0x0000000c00c89947 */ /* 0x002fea0003800000 */
.L_x_130:
[----:B-1----:R-:W-:Y:S01]  /*43a0*/  PRMT R6, R9, 0x9910, RZ ;  /* 0x0000991009067816 */ /* 0x002fe200000000ff */
[----:B0-----:R0:W-:Y:S03]  /*43b0*/  @!P2 SYNCS.ARRIVE.TRANS64 RZ, [R11+URZ], R7 ;  /* 0x000000070bffa9a7 */ /* 0x0011e6000800003f */
[----:B------:R-:W-:-:S13]  /*43c0*/  ISETP.NE.AND P1, PT, R6, 0x2, PT ;  /* 0x000000020600780c */ /* 0x000fda0003f25270 */
[----:B0-----:R-:W-:Y:S05]  /*43d0*/  @P1 BRA `(.L_x_108) ;  /* 0x0000000000041947 */ /* 0x001fea0003800000 */
[----:B------:R-:W-:Y:S01]  /*43e0*/  BPT.TRAP 0x1 ;  /* 0x000000040000795c */ /* 0x000fe20000300000 */
.L_x_108:
[----:B------:R-:W-:Y:S05]  /*43f0*/  @P0 BRA `(.L_x_109) ;  /* 0x0000000000040947 */ /* 0x000fea0003800000 */
[----:B------:R-:W-:Y:S01]  /*4400*/  BPT.TRAP 0x1 ;  /* 0x000000040000795c */ /* 0x000fe20000300000 */
.L_x_109:
[----:B------:R-:W-:Y:S01]  /*4410*/  IMAD R12, R5, 0x800, R12 ;  /* 0x00000800050c7824 */ /* 0x000fe200078e020c */
[----:B------:R-:W-:Y:S01]  /*4420*/  R2UR UR9, R11 ;  /* 0x000000000b0972ca */ /* 0x000fe200000e0000 */
[----:B------:R-:W-:Y:S01]  /*4430*/  VIADD R14, R14, 0xffffffff ;  /* 0xffffffff0e0e7836 */ /* 0x000fe20000000000 */
[----:B------:R-:W-:Y:S01]  /*4440*/  UIADD3 UR4, UP0, UR20, 0xf0, URZ ;  /* 0x000000f014047890 */ /* 0x000fe2000ff1e03f */
[----:B------:R-:W-:Y:S01]  /*4450*/  R2UR UR11, R22 ;  /* 0x00000000160b72ca */ /* 0x000fe200000e0000 */
[----:B------:R-:W-:Y:S01]  /*4460*/  UIADD3 UR22, UP1, UR20, 0x1f0, URZ ;  /* 0x000001f014167890 */ /* 0x000fe2000ff3e03f */
[----:B------:R-:W-:Y:S01]  /*4470*/  R2UR UR8, R12 ;  /* 0x000000000c0872ca */ /* 0x000fe200000e0000 */
[----:B------:R-:W-:Y:S01]  /*4480*/  UIADD3.X UR5, URZ, UR21, URZ, UP0, !UPT ;  /* 0x000000153f057290 */ /* 0x000fe200087fe43f */
[----:B------:R-:W-:Y:S01]  /*4490*/  R2UR UR10, R13 ;  /* 0x000000000d0a72ca */ /* 0x000fe200000e0000 */
[----:B------:R-:W-:Y:S01]  /*44a0*/  VIADD R5, R5, 0x1 ;  /* 0x0000000105057836 */ /* 0x000fe20000000000 */
[----:B------:R-:W-:Y:S01]  /*44b0*/  R2UR UR12, R18 ;  /* 0x00000000120c72ca */ /* 0x000fe200000e0000 */
[----:B------:R-:W-:Y:S01]  /*44c0*/  UIADD3.X UR23, URZ, UR21, URZ, UP1, !UPT ;  /* 0x000000153f177290 */ /* 0x000fe20008ffe43f */
[----:B------:R-:W-:Y:S01]  /*44d0*/  R2UR UR18, R19 ;  /* 0x00000000131272ca */ /* 0x000fe200000e0000 */
[----:B------:R-:W-:Y:S01]  /*44e0*/  UMOV UR6, 0x0 ;  /* 0x0000000000067882 */ /* 0x000fe20000000000 */
[----:B------:R-:W-:Y:S01]  /*44f0*/  ISETP.GT.AND P3, PT, R14, 0x1, PT ;  /* 0x000000010e00780c */ /* 0x000fe20003f64270 */
[----:B------:R-:W-:Y:S01]  /*4500*/  UMOV UR7, 0x10000000 ;  /* 0x1000000000077882 */ /* 0x000fe20000000000 */
[----:B------:R-:W-:Y:S01]  /*4510*/  ISETP.NE.AND P1, PT, R5, 0x5, PT ;  /* 0x000000050500780c */ /* 0x000fe20003f25270 */
[----:B------:R-:W-:-:S02]  /*4520*/  VIADD R13, R13, 0x20 ;  /* 0x000000200d0d7836 */ /* 0x000fc40000000000 */
[----:B------:R-:W-:Y:S01]  /*4530*/  UIADD3 UR13, UR8, 0x180, URZ ;  /* 0x00000180080d7890 */ /* 0x000fe2000fffe03f */
[----:B------:R-:W-:Y:S01]  /*4540*/  SEL R7, RZ, 0x1, P1 ;  /* 0x00000001ff077807 */ /* 0x000fe20000800000 */
[----:B------:R-:W-:Y:S01]  /*4550*/  UIADD3 UR14, UR8, 0x2980, URZ ;  /* 0x00002980080e7890 */ /* 0x000fe2000fffe03f */
[----:B------:R-:W-:Y:S02]  /*4560*/  SEL R5, R5, RZ, P1 ;  /* 0x000000ff05057207 */ /* 0x000fe40000800000 */
[----:B------:R-:W-:Y:S02]  /*4570*/  LOP3.LUT R4, R4, R7, RZ, 0x3c, !PT ;  /* 0x0000000704047212 */ /* 0x000fe400078e3cff */
[----:B------:R-:W-:Y:S02]  /*4580*/  UMOV UR8, UR13 ;  /* 0x0000000d00087c82 */ /* 0x000fe40008000000 */
[----:B------:R0:W-:Y:S02]  /*4590*/  UTMALDG.3D [UR8], [UR4], desc[UR6] ;  /* 0x00000608040075b4 */ /* 0x0001e40008011000 */
[----:B0-----:R-:W-:Y:S01]  /*45a0*/  UMOV UR8, UR14 ;  /* 0x0000000e00087c82 */ /* 0x001fe20008000000 */
[----:B------:R-:W-:-:S02]  /*45b0*/  UMOV UR11, UR18 ;  /* 0x00000012000b7c82 */ /* 0x000fc40008000000 */
[----:B------:R0:W-:Y:S02]  /*45c0*/  UTMALDG.3D [UR8], [UR22], desc[UR6] ;  /* 0x00000608160075b4 */ /* 0x0001e40008011000 */
[----:B0-----:R-:W-:Y:S05]  /*45d0*/  @P3 BRA `(.L_x_110) ;  /* 0xfffffffc00503947 */ /* 0x001fea000383ffff */
.L_x_106:
[----:B------:R-:W-:Y:S05]  /*45e0*/  BSYNC B1 ;  /* 0x0000000000017941 */ /* 0x000fea0003800000 */
.L_x_105:
[----:B------:R-:W2:Y:S01]  /*45f0*/  LDL.64 R20, [R1] ;  /* 0x0000000001147983 */ /* 0x000ea20000100a00 */
[----:B------:R-:W-:Y:S01]  /*4600*/  LOP3.LUT P4, RZ, R10, 0xff, RZ, 0xc0, !PT ;  /* 0x000000ff0aff7812 */ /* 0x000fe2000788c0ff */
[----:B------:R-:W-:Y:S01]  /*4610*/  VIADD R7, R8, UR40 ;  /* 0x0000002808077c36 */ /* 0x000fe20008000000 */
[----:B------:R-:W-:Y:S01]  /*4620*/  ULDC.64 UR4, c[0x0][0x650] ;  /* 0x0001940000047ab9 */ /* 0x000fe20000000a00 */
[----:B------:R-:W-:Y:S01]  /*4630*/  IMAD.U32 R8, RZ, RZ, UR40 ;  /* 0x00000028ff087e24 */ /* 0x000fe2000f8e00ff */
[----:B------:R-:W-:Y:S01]  /*4640*/  UISETP.GE.U32.AND UP0, UPT, UR40, 0x5, UPT ;  /* 0x000000052800788c */ /* 0x000fe2000bf06070 */
[----:B------:R-:W-:Y:S01]  /*4650*/  BSSY B1, `(.L_x_111) ;  /* 0x000006b000017945 */ /* 0x000fe20003800000 */
[----:B------:R-:W-:Y:S01]  /*4660*/  ISETP.GT.U32.AND P1, PT, R7, 0x4, PT ;  /* 0x000000040700780c */ /* 0x000fe20003f24070 */
[----:B------:R-:W-:Y:S01]  /*4670*/  IMAD.MOV.U32 R22, RZ, RZ, -0x1 ;  /* 0xffffffffff167424 */ /* 0x000fe200078e00ff */
[----:B------:R-:W-:Y:S01]  /*4680*/  PRMT R10, RZ, 0x7610, R10 ;  /* 0x00007610ff0a7816 */ /* 0x000fe2000000000a */
[----:B------:R-:W-:Y:S01]  /*4690*/  IMAD.MOV.U32 R19, RZ, RZ, -0x1 ;  /* 0xffffffffff137424 */ /* 0x000fe200078e00ff */
[----:B------:R-:W-:Y:S01]  /*46a0*/  ISETP.LT.U32.AND P1, PT, R8, 0x5, P1 ;  /* 0x000000050800780c */ /* 0x000fe20000f21070 */
[----:B------:R-:W-:Y:S01]  /*46b0*/  IMAD.MOV.U32 R18, RZ, RZ, -0x1 ;  /* 0xffffffffff127424 */ /* 0x000fe200078e00ff */
[----:B------:R-:W-:Y:S01]  /*46c0*/  PLOP3.LUT P3, PT, PT, PT, UP0, 0x80, 0x0 ;  /* 0x000000000000781c */ /* 0x000fe20003f6f008 */
[----:B------:R-:W0:Y:S01]  /*46d0*/  @P4 S2R R5, SR_CgaCtaId ;  /* 0x0000000000054919 */ /* 0x000e220000008800 */
[----:B------:R-:W-:-:S04]  /*46e0*/  @P4 MOV R4, 0x400 ;  /* 0x0000040000044802 */ /* 0x000fc80000000f00 */
[----:B0-----:R-:W-:Y:S01]  /*46f0*/  @P4 LEA R6, R5, R4, 0x18 ;  /* 0x0000000405064211 */ /* 0x001fe200078ec0ff */
[----:B------:R-:W-:Y:S01]  /*4700*/  IMAD.WIDE.U32 R4, R7, -0x33333333, RZ ;  /* 0xcccccccd07047825 */ /* 0x000fe200078e00ff */
[----:B------:R-:W-:Y:S02]  /*4710*/  SEL R4, RZ, 0x1, !P1 ;  /* 0x00000001ff047807 */ /* 0x000fe40004800000 */
[----:B------:R0:W-:Y:S02]  /*4720*/  @P4 SYNCS.ARRIVE.TRANS64.A1T0 RZ, [R6+URZ+0x88], RZ ;  /* 0x000088ff06ff49a7 */ /* 0x0001e4000810003f */
[----:B------:R-:W-:Y:S02]  /*4730*/  LOP3.LUT R3, R3, R4, RZ, 0x3c, !PT ;  /* 0x0000000403037212 */ /* 0x000fe400078e3cff */
[----:B------:R-:W-:Y:S02]  /*4740*/  PRMT R4, RZ, 0x7610, R4 ;  /* 0x00007610ff047816 */ /* 0x000fe40000000004 */
[----:B0-----:R-:W-:-:S04]  /*4750*/  SHF.R.U32.HI R6, RZ, 0x2, R5 ;  /* 0x00000002ff067819 */ /* 0x001fc80000011605 */
[----:B------:R-:W-:Y:S01]  /*4760*/  @P3 LOP3.LUT R3, R3, 0x1, R6, 0x78, !PT ;  /* 0x0000000103033812 */ /* 0x000fe200078e7806 */
[----:B------:R-:W-:Y:S01]  /*4770*/  IMAD R8, R6, -0x5, R7 ;  /* 0xfffffffb06087824 */ /* 0x000fe200078e0207 */
[----:B--2---:R-:W-:-:S04]  /*4780*/  IADD3 R16, P4, R16, R20, RZ ;  /* 0x0000001410107210 */ /* 0x004fc80007f9e0ff */
[----:B------:R-:W-:Y:S01]  /*4790*/  ISETP.GE.U32.AND P1, PT, R16, UR4, PT ;  /* 0x0000000410007c0c */ /* 0x000fe2000bf26070 */
[----:B------:R-:W-:-:S05]  /*47a0*/  IMAD.X R17, R17, 0x1, R0, P4 ;  /* 0x0000000111117824 */ /* 0x000fca00020e0600 */
[----:B------:R-:W-:-:S13]  /*47b0*/  ISETP.GE.U32.AND.EX P1, PT, R17, UR5, PT, P1 ;  /* 0x0000000511007c0c */ /* 0x000fda000bf26110 */
[----:B------:R-:W-:Y:S05]  /*47c0*/  @P1 BRA `(.L_x_112) ;  /* 0x00000004004c1947 */ /* 0x000fea0003800000 */
[----:B------:R-:W0:Y:S01]  /*47d0*/  S2R R12, SR_CTAID.X ;  /* 0x00000000000c7919 */ /* 0x000e220000002500 */
[----:B------:R-:W-:Y:S01]  /*47e0*/  ULDC.64 UR4, c[0x0][0x628] ;  /* 0x00018a0000047ab9 */ /* 0x000fe20000000a00 */
[----:B------:R-:W1:Y:S01]  /*47f0*/  LDC R13, c[0x0][0x144] ;  /* 0x00005100ff0d7b82 */ /* 0x000e620000000800 */
[----:B------:R-:W-:Y:S01]  /*4800*/  ISETP.NE.U32.AND P1, PT, RZ, UR4, PT ;  /* 0x00000004ff007c0c */ /* 0x000fe2000bf25070 */
[----:B------:R-:W2:Y:S01]  /*4810*/  S2R R11, SR_CTAID.Y ;  /* 0x00000000000b7919 */ /* 0x000ea20000002600 */
[----:B------:R-:W-:Y:S01]  /*4820*/  ULDC UR6, c[0x0][0x150] ;  /* 0x0000540000067ab9 */ /* 0x000fe20000000800 */
[----:B------:R-:W-:Y:S01]  /*4830*/  ULDC UR7, c[0x0][0x630] ;  /* 0x00018c0000077ab9 */ /* 0x000fe20000000800 */
[----:B------:R-:W-:Y:S01]  /*4840*/  ISETP.NE.AND.EX P1, PT, RZ, UR5, PT, P1 ;  /* 0x00000005ff007c0c */ /* 0x000fe2000bf25310 */
[----:B------:R-:W-:Y:S01]  /*4850*/  IMAD.MOV.U32 R4, RZ, RZ, R16 ;  /* 0x000000ffff047224 */ /* 0x000fe200078e0010 */
[----:B0-----:R-:W-:-:S05]  /*4860*/  I2FP.F32.U32 R5, R12 ;  /* 0x0000000c00057245 */ /* 0x001fca0000201000 */
[----:B------:R-:W-:Y:S01]  /*4870*/  FMUL R14, R5, UR6 ;  /* 0x00000006050e7c20 */ /* 0x000fe20008400000 */
[----:B------:R-:W-:-:S05]  /*4880*/  IMAD.MOV.U32 R5, RZ, RZ, R17 ;  /* 0x000000ffff057224 */ /* 0x000fca00078e0011 */
[----:B--2---:R-:W-:Y:S05]  /*4890*/  @!P1 BRA `(.L_x_113) ;  /* 0x0000000000289947 */ /* 0x004fea0003800000 */
[----:B------:R-:W-:Y:S02]  /*48a0*/  ULDC UR6, c[0x0][0x634] ;  /* 0x00018d0000067ab9 */ /* 0x000fe40000000800 */
[----:B------:R-:W-:-:S05]  /*48b0*/  IADD3 R5, P1, R16, UR6, RZ ;  /* 0x0000000610057c10 */ /* 0x000fca000ff3e0ff */
[----:B------:R-:W-:-:S04]  /*48c0*/  IMAD.X R15, RZ, RZ, R17, P1 ;  /* 0x000000ffff0f7224 */ /* 0x000fc800008e0611 */
[----:B------:R-:W-:-:S04]  /*48d0*/  IMAD.WIDE.U32 R6, R15, UR4, RZ ;  /* 0x000000040f067c25 */ /* 0x000fc8000f8e00ff */
[----:B------:R-:W-:-:S04]  /*48e0*/  IMAD.WIDE.U32 R6, P1, R5, UR5, R6 ;  /* 0x0000000505067c25 */ /* 0x000fc8000f820006 */
[----:B------:R-:W-:-:S04]  /*48f0*/  IMAD.WIDE.U32 R4, R5, UR4, RZ ;  /* 0x0000000405047c25 */ /* 0x000fc8000f8e00ff */
[----:B------:R-:W-:Y:S01]  /*4900*/  IMAD.MOV.U32 R4, RZ, RZ, R7 ;  /* 0x000000ffff047224 */ /* 0x000fe200078e0007 */
[----:B------:R-:W-:Y:S01]  /*4910*/  IADD3 RZ, P3, R5, R6, RZ ;  /* 0x0000000605ff7210 */ /* 0x000fe20007f7e0ff */
[----:B------:R-:W-:-:S04]  /*4920*/  IMAD.X R5, RZ, RZ, RZ, P1 ;  /* 0x000000ffff057224 */ /* 0x000fc800008e06ff */
[----:B------:R-:W-:-:S08]  /*4930*/  IMAD.WIDE.U32.X R4, R15, UR5, R4, P3 ;  /* 0x000000050f047c25 */ /* 0x000fd000098e0404 */
.L_x_113:
[--C-:B------:R-:W-:Y:S01]  /*4940*/  SHF.R.U64 R18, R4, UR7, R5.reuse ;  /* 0x0000000704127c19 */ /* 0x100fe20008001205 */
[----:B------:R-:W0:Y:S01]  /*4950*/  F2I.U32.TRUNC.NTZ R14, R14 ;  /* 0x0000000e000e7305 */ /* 0x000e22000020f000 */
[----:B------:R-:W-:Y:S01]  /*4960*/  SHF.R.U32.HI R4, RZ, UR7, R5 ;  /* 0x00000007ff047c19 */ /* 0x000fe20008011605 */
[----:B------:R-:W-:Y:S01]  /*4970*/  ULDC.64 UR4, c[0x0][0x620] ;  /* 0x0001880000047ab9 */ /* 0x000fe20000000a00 */
[----:B------:R-:W-:Y:S01]  /*4980*/  IADD3 R7, P1, RZ, -R18, RZ ;  /* 0x80000012ff077210 */ /* 0x000fe20007f3e0ff */
[----:B------:R-:W-:Y:S01]  /*4990*/  ULDC.64 UR6, c[0x0][0x640] ;  /* 0x0001900000067ab9 */ /* 0x000fe20000000a00 */
[----:B------:R-:W2:Y:S03]  /*49a0*/  LDC R20, c[0x0][0x148] ;  /* 0x00005200ff147b82 */ /* 0x000ea60000000800 */
[----:B------:R-:W-:Y:S01]  /*49b0*/  IMAD.X R4, RZ, RZ, ~R4, P1 ;  /* 0x000000ffff047224 */ /* 0x000fe200008e0e04 */
[----:B------:R-:W-:-:S03]  /*49c0*/  ISETP.NE.U32.AND P1, PT, RZ, UR6, PT ;  /* 0x00000006ff007c0c */ /* 0x000fc6000bf25070 */
[----:B------:R-:W-:Y:S01]  /*49d0*/  IMAD R6, R4, UR4, RZ ;  /* 0x0000000404067c24 */ /* 0x000fe2000f8e02ff */
[----:B------:R-:W-:Y:S01]  /*49e0*/  ISETP.NE.AND.EX P1, PT, RZ, UR7, PT, P1 ;  /* 0x00000007ff007c0c */ /* 0x000fe2000bf25310 */
[----:B------:R-:W-:Y:S01]  /*49f0*/  IMAD.WIDE.U32 R4, R7, UR4, R16 ;  /* 0x0000000407047c25 */ /* 0x000fe2000f8e0010 */
[----:B------:R-:W-:-:S03]  /*4a00*/  ULDC UR4, c[0x0][0x618] ;  /* 0x0001860000047ab9 */ /* 0x000fc60000000800 */
[----:B------:R-:W-:Y:S01]  /*4a10*/  IMAD R7, R7, UR5, R6 ;  /* 0x0000000507077c24 */ /* 0x000fe2000f8e0206 */
[----:B------:R-:W-:Y:S01]  /*4a20*/  ULDC UR5, c[0x0][0x154] ;  /* 0x0000550000057ab9 */ /* 0x000fe20000000800 */
[----:B0-----:R-:W-:Y:S02]  /*4a30*/  IMAD.MOV R6, RZ, RZ, -R14 ;  /* 0x000000ffff067224 */ /* 0x001fe400078e0a0e */
[----:B------:R-:W-:Y:S02]  /*4a40*/  IMAD.IADD R5, R5, 0x1, R7 ;  /* 0x0000000105057824 */ /* 0x000fe400078e0207 */
[----:B-1----:R-:W-:Y:S01]  /*4a50*/  IMAD R12, R13, R6, R12 ;  /* 0x000000060d0c7224 */ /* 0x002fe200078e020c */
[----:B------:R-:W-:Y:S02]  /*4a60*/  I2FP.F32.U32 R6, R11 ;  /* 0x0000000b00067245 */ /* 0x000fe40000201000 */
[--C-:B------:R-:W-:Y:S02]  /*4a70*/  SHF.R.U64 R13, R4, UR4, R5.reuse ;  /* 0x00000004040d7c19 */ /* 0x100fe40008001205 */
[----:B------:R-:W-:Y:S01]  /*4a80*/  SHF.R.U32.HI R4, RZ, UR4, R5 ;  /* 0x00000004ff047c19 */ /* 0x000fe20008011605 */
[----:B------:R-:W-:Y:S01]  /*4a90*/  FMUL R6, R6, UR5 ;  /* 0x0000000506067c20 */ /* 0x000fe20008400000 */
[----:B------:R-:W-:-:S02]  /*4aa0*/  ULDC UR4, c[0x0][0x608] ;  /* 0x0001820000047ab9 */ /* 0x000fc40000000800 */
[--C-:B------:R-:W-:Y:S01]  /*4ab0*/  SHF.R.U64 R15, R13, UR4, R4.reuse ;  /* 0x000000040d0f7c19 */ /* 0x100fe20008001204 */
[----:B------:R0:W1:Y:S01]  /*4ac0*/  F2I.U32.TRUNC.NTZ R21, R6 ;  /* 0x0000000600157305 */ /* 0x000062000020f000 */
[----:B------:R-:W-:Y:S01]  /*4ad0*/  SHF.R.U32.HI R4, RZ, UR4, R4 ;  /* 0x00000004ff047c19 */ /* 0x000fe20008011604 */
[----:B------:R-:W-:-:S03]  /*4ae0*/  ULDC UR4, c[0x0][0x658] ;  /* 0x0001960000047ab9 */ /* 0x000fc60000000800 */
[--C-:B------:R-:W-:Y:S02]  /*4af0*/  SHF.R.U64 R14, R15, UR4, R4.reuse ;  /* 0x000000040f0e7c19 */ /* 0x100fe40008001204 */
[----:B------:R-:W-:-:S03]  /*4b00*/  SHF.R.U32.HI R19, RZ, UR4, R4 ;  /* 0x00000004ff137c19 */ /* 0x000fc60008011604 */
[----:B------:R-:W-:Y:S02]  /*4b10*/  IMAD.MOV.U32 R4, RZ, RZ, R14 ;  /* 0x000000ffff047224 */ /* 0x000fe400078e000e */
[----:B------:R-:W-:Y:S01]  /*4b20*/  IMAD.MOV.U32 R5, RZ, RZ, R19 ;  /* 0x000000ffff057224 */ /* 0x000fe200078e0013 */
[----:B0-----:R-:W-:Y:S06]  /*4b30*/  @!P1 BRA `(.L_x_114) ;  /* 0x0000000000289947 */ /* 0x001fec0003800000 */
        /* <DEDUP_REMOVED lines=10> */
.L_x_114:
[----:B------:R-:W-:Y:S01]  /*4be0*/  ISETP.NE.AND P1, PT, R2, 0x1, PT ;  /* 0x000000010200780c */ /* 0x000fe20003f25270 */
[----:B------:R-:W-:Y:S01]  /*4bf0*/  ULDC UR4, c[0x0][0x648] ;  /* 0x0001920000047ab9 */ /* 0x000fe20000000800 */
[----:B------:R-:W-:Y:S01]  /*4c00*/  LOP3.LUT R15, R15, UR16, RZ, 0xc0, !PT ;  /* 0x000000100f0f7c12 */ /* 0x000fe2000f8ec0ff */
[----:B-1----:R-:W-:Y:S01]  /*4c10*/  IMAD.MOV R21, RZ, RZ, -R21 ;  /* 0x000000ffff157224 */ /* 0x002fe200078e0a15 */
[----:B------:R-:W-:Y:S01]  /*4c20*/  SHF.R.U64 R4, R4, UR4, R5 ;  /* 0x0000000404047c19 */ /* 0x000fe20008001205 */
[----:B------:R-:W-:Y:S01]  /*4c30*/  ULDC UR4, c[0x0][0x638] ;  /* 0x00018e0000047ab9 */ /* 0x000fe20000000800 */
[----:B------:R-:W-:Y:S01]  /*4c40*/  LOP3.LUT R13, R13, UR15, RZ, 0xc0, !PT ;  /* 0x0000000f0d0d7c12 */ /* 0x000fe2000f8ec0ff */
[----:B------:R-:W-:Y:S02]  /*4c50*/  ULDC UR5, c[0x0][0x610] ;  /* 0x0001840000057ab9 */ /* 0x000fe40000000800 */
[----:B------:R-:W-:Y:S02]  /*4c60*/  IMAD.MOV R5, RZ, RZ, -R4 ;  /* 0x000000ffff057224 */ /* 0x000fe400078e0a04 */
[----:B------:R-:W-:-:S02]  /*4c70*/  IMAD R15, R4, UR17, R15 ;  /* 0x00000011040f7c24 */ /* 0x000fc4000f8e020f */
[----:B--2---:R-:W-:Y:S02]  /*4c80*/  @P1 IMAD R12, R20, R21, R11 ;  /* 0x00000015140c1224 */ /* 0x004fe400078e020b */
[----:B------:R-:W-:Y:S01]  /*4c90*/  IMAD R14, R5, UR4, R14 ;  /* 0x00000004050e7c24 */ /* 0x000fe2000f8e020e */
[----:B------:R-:W-:Y:S01]  /*4ca0*/  ULDC UR4, c[0x0][0x600] ;  /* 0x0001800000047ab9 */ /* 0x000fe20000000800 */
[----:B------:R-:W-:Y:S02]  /*4cb0*/  IMAD R12, R15, UR5, R12 ;  /* 0x000000050f0c7c24 */ /* 0x000fe4000f8e020c */
[----:B------:R-:W-:Y:S02]  /*4cc0*/  IMAD R5, R14, UR4, R13 ;  /* 0x000000040e057c24 */ /* 0x000fe4000f8e020d */
[----:B------:R-:W-:-:S03]  /*4cd0*/  IMAD.MOV.U32 R4, RZ, RZ, 0x1 ;  /* 0x00000001ff047424 */ /* 0x000fc600078e00ff */
[----:B------:R-:W-:Y:S02]  /*4ce0*/  SEL R19, R5, R12, !P1 ;  /* 0x0000000c05137207 */ /* 0x000fe40004800000 */
[----:B------:R-:W-:-:S07]  /*4cf0*/  SEL R22, R12, R5, !P1 ;  /* 0x000000050c167207 */ /* 0x000fce0004800000 */
.L_x_112:
[----:B------:R-:W-:Y:S05]  /*4d00*/  BSYNC B1 ;  /* 0x0000000000017941 */ /* 0x000fea0003800000 */
.L_x_111:
[----:B------:R-:W-:-:S13]  /*4d10*/  LOP3.LUT P1, RZ, R4, 0xff, RZ, 0xc0, !PT ;  /* 0x000000ff04ff7812 */ /* 0x000fda000782c0ff */
[----:B------:R-:W-:Y:S05]  /*4d20*/  @P1 BRA `(.L_x_115) ;  /* 0xfffffff400481947 */ /* 0x000fea000383ffff */
[----:B------:R-:W-:Y:S05]  /*4d30*/  BSYNC B0 ;  /* 0x0000000000007941 */ /* 0x000fea0003800000 */
.L_x_103:
[----:B------:R-:W-:-:S03]  /*4d40*/  UMOV UR4, 0xffffffff ;  /* 0xffffffff00047882 */ /* 0x000fc60000000000 */
[----:B------:R-:W-:Y:S05]  /*4d50*/  BRA.DIV UR4, `(.L_x_116) ;  /* 0x00000006046c7947 */ /* 0x000fea000b800000 */
[----:B------:R-:W-:-:S13]  /*4d60*/  ELECT P6, URZ, PT ;  /* 0x00000000003f782f */ /* 0x000fda00038c0000 */
.L_x_133:
[----:B------:R-:W-:Y:S04]  /*4d70*/  BSSY B0, `(.L_x_117) ;  /* 0x0000034000007945 */ /* 0x000fe80003800000 */
[----:B------:R-:W-:Y:S05]  /*4d80*/  @!P6 BRA `(.L_x_118) ;  /* 0x0000000000c8e947 */ /* 0x000fea0003800000 */
[----:B------:R-:W-:-:S04]  /*4d90*/  LOP3.LUT R23, R23, 0x2, RZ, 0xfc, !PT ;  /* 0x0000000217177812 */ /* 0x000fc800078efcff */
[----:B------:R-:W-:-:S13]  /*4da0*/  ISETP.NE.AND P0, PT, R23, 0x3, PT ;  /* 0x000000031700780c */ /* 0x000fda0003f05270 */
[----:B------:R-:W-:Y:S05]  /*4db0*/  @!P0 BRA `(.L_x_119) ;  /* 0x0000000000048947 */ /* 0x000fea0003800000 */
[----:B------:R-:W-:Y:S01]  /*4dc0*/  BPT.TRAP 0x1 ;  /* 0x000000040000795c */ /* 0x000fe20000300000 */
.L_x_119:
[----:B------:R-:W0:Y:S01]  /*4dd0*/  S2R R5, SR_CgaCtaId ;  /* 0x0000000000057919 */ /* 0x000e220000008800 */
[----:B------:R-:W-:Y:S02]  /*4de0*/  MOV R0, 0x400 ;  /* 0x0000040000007802 */ /* 0x000fe40000000f00 */
[----:B------:R-:W-:Y:S02]  /*4df0*/  SHF.L.U32 R2, R3, 0x1f, RZ ;  /* 0x0000001f03027819 */ /* 0x000fe400000006ff */
[----:B0-----:R-:W-:-:S05]  /*4e00*/  LEA R5, R5, R0, 0x18 ;  /* 0x0000000005057211 */ /* 0x001fca00078ec0ff */
[----:B------:R-:W-:-:S04]  /*4e10*/  VIADD R5, R5, 0x28 ;  /* 0x0000002805057836 */ /* 0x000fc80000000000 */
[C---:B------:R-:W-:Y:S02]  /*4e20*/  IMAD R7, R8.reuse, 0x8, R5 ;  /* 0x0000000808077824 */ /* 0x040fe400078e0205 */
[----:B------:R-:W-:Y:S02]  /*4e30*/  VIADD R8, R8, 0x1 ;  /* 0x0000000108087836 */ /* 0x000fe40000000000 */
[----:B------:R-:W0:Y:S03]  /*4e40*/  SYNCS.PHASECHK.TRANS64.TRYWAIT P0, [R7+URZ], R2 ;  /* 0x00000002070075a7 */ /* 0x000e26000800017f */
[----:B------:R-:W-:-:S04]  /*4e50*/  ISETP.NE.AND P1, PT, R8, 0x5, PT ;  /* 0x000000050800780c */ /* 0x000fc80003f25270 */
[----:B------:R-:W-:Y:S02]  /*4e60*/  SEL R0, RZ, 0x1, P1 ;  /* 0x00000001ff007807 */ /* 0x000fe40000800000 */
[----:B------:R-:W-:Y:S02]  /*4e70*/  SEL R8, R8, RZ, P1 ;  /* 0x000000ff08087207 */ /* 0x000fe40000800000 */
[----:B------:R-:W-:-:S03]  /*4e80*/  LOP3.LUT R9, R3, R0, RZ, 0x3c, !PT ;  /* 0x0000000003097212 */ /* 0x000fc600078e3cff */
[----:B------:R-:W-:Y:S01]  /*4e90*/  IMAD R6, R8, 0x8, R5 ;  /* 0x0000000808067824 */ /* 0x000fe200078e0205 */
[----:B------:R-:W-:Y:S01]  /*4ea0*/  SHF.L.U32 R3, R9, 0x1f, RZ ;  /* 0x0000001f09037819 */ /* 0x000fe200000006ff */
[----:B0-----:R-:W-:Y:S06]  /*4eb0*/  @!P0 BRA `(.L_x_120) ;  /* 0x0000000400348947 */ /* 0x001fec0003800000 */
.L_x_134:
[----:B------:R-:W1:Y:S01]  /*4ec0*/  SYNCS.PHASECHK.TRANS64.TRYWAIT P0, [R6+URZ], R3 ;  /* 0x00000003060075a7 */ /* 0x000e62000800017f */
[----:B------:R-:W-:-:S05]  /*4ed0*/  VIADD R0, R8, 0x1 ;  /* 0x0000000108007836 */ /* 0x000fca0000000000 */
[----:B------:R-:W-:-:S04]  /*4ee0*/  ISETP.NE.AND P1, PT, R0, 0x5, PT ;  /* 0x000000050000780c */ /* 0x000fc80003f25270 */
[----:B0-----:R-:W-:Y:S02]  /*4ef0*/  SEL R2, RZ, 0x1, P1 ;  /* 0x00000001ff027807 */ /* 0x001fe40000800000 */
[----:B------:R-:W-:Y:S02]  /*4f00*/  SEL R0, R0, RZ, P1 ;  /* 0x000000ff00007207 */ /* 0x000fe40000800000 */
[----:B------:R-:W-:-:S03]  /*4f10*/  LOP3.LUT R9, R9, R2, RZ, 0x3c, !PT ;  /* 0x0000000209097212 */ /* 0x000fc600078e3cff */
[----:B------:R-:W-:Y:S01]  /*4f20*/  IMAD R7, R0, 0x8, R5 ;  /* 0x0000000800077824 */ /* 0x000fe200078e0205 */
[----:B------:R-:W-:Y:S01]  /*4f30*/  SHF.L.U32 R4, R9, 0x1f, RZ ;  /* 0x0000001f09047819 */ /* 0x000fe200000006ff */
[----:B-1----:R-:W-:Y:S06]  /*4f40*/  @!P0 BRA `(.L_x_121) ;  /* 0x0000000400248947 */ /* 0x002fec0003800000 */
.L_x_135:
[----:B------:R-:W1:Y:S01]  /*4f50*/  SYNCS.PHASECHK.TRANS64.TRYWAIT P0, [R7+URZ], R4 ;  /* 0x00000004070075a7 */ /* 0x000e62000800017f */
[----:B------:R-:W-:-:S05]  /*4f60*/  VIADD R0, R0, 0x1 ;  /* 0x0000000100007836 */ /* 0x000fca0000000000 */
[----:B------:R-:W-:-:S04]  /*4f70*/  ISETP.NE.AND P1, PT, R0, 0x5, PT ;  /* 0x000000050000780c */ /* 0x000fc80003f25270 */
[----:B------:R-:W-:Y:S02]  /*4f80*/  SEL R2, RZ, 0x1, P1 ;  /* 0x00000001ff027807 */ /* 0x000fe40000800000 */
[----:B------:R-:W-:Y:S02]  /*4f90*/  SEL R0, R0, RZ, P1 ;  /* 0x000000ff00007207 */ /* 0x000fe40000800000 */
[----:B------:R-:W-:-:S03]  /*4fa0*/  LOP3.LUT R9, R9, R2, RZ, 0x3c, !PT ;  /* 0x0000000209097212 */ /* 0x000fc600078e3cff */
[----:B0-----:R-:W-:Y:S01]  /*4fb0*/  IMAD R6, R0, 0x8, R5 ;  /* 0x0000000800067824 */ /* 0x001fe200078e0205 */
[----:B------:R-:W-:Y:S01]  /*4fc0*/  SHF.L.U32 R3, R9, 0x1f, RZ ;  /* 0x0000001f09037819 */ /* 0x000fe200000006ff */
[----:B-1----:R-:W-:Y:S06]  /*4fd0*/  @!P0 BRA `(.L_x_122) ;  /* 0x0000000400148947 */ /* 0x002fec0003800000 */
.L_x_136:
[----:B------:R-:W1:Y:S01]  /*4fe0*/  SYNCS.PHASECHK.TRANS64.TRYWAIT P0, [R6+URZ], R3 ;  /* 0x00000003060075a7 */ /* 0x000e62000800017f */
[----:B------:R-:W-:-:S05]  /*4ff0*/  VIADD R0, R0, 0x1 ;  /* 0x0000000100007836 */ /* 0x000fca0000000000 */
[----:B------:R-:W-:-:S04]  /*5000*/  ISETP.NE.AND P1, PT, R0, 0x5, PT ;  /* 0x000000050000780c */ /* 0x000fc80003f25270 */
[----:B------:R-:W-:Y:S02]  /*5010*/  SEL R2, RZ, 0x1, P1 ;  /* 0x00000001ff027807 */ /* 0x000fe40000800000 */
[----:B------:R-:W-:Y:S02]  /*5020*/  SEL R0, R0, RZ, P1 ;  /* 0x000000ff00007207 */ /* 0x000fe40000800000 */
[----:B------:R-:W-:Y:S01]  /*5030*/  LOP3.LUT R2, R9, R2, RZ, 0x3c, !PT ;  /* 0x0000000209027212 */ /* 0x000fe200078e3cff */
[----:B-1----:R-:W-:Y:S06]  /*5040*/  @!P0 BRA `(.L_x_123) ;  /* 0x00000004000c8947 */ /* 0x002fec0003800000 */
.L_x_137:
[----:B------:R-:W-:Y:S01]  /*5050*/  IMAD R5, R0, 0x8, R5 ;  /* 0x0000000800057824 */ /* 0x000fe200078e0205 */
[----:B------:R-:W-:-:S07]  /*5060*/  SHF.L.U32 R0, R2, 0x1f, RZ ;  /* 0x0000001f02007819 */ /* 0x000fce00000006ff */
.L_x_124:
[----:B--2---:R2:W3:Y:S02]  /*5070*/  SYNCS.PHASECHK.TRANS64.TRYWAIT P0, [R5+URZ], R0 ;  /* 0x00000000050075a7 */ /* 0x0044e4000800017f */
[----:B---3--:R-:W-:Y:S05]  /*5080*/  @!P0 NANOSLEEP.SYNCS 0x989680 ;  /* 0x009896800000895d */ /* 0x008fea0003900000 */
[----:B------:R-:W3:Y:S02]  /*5090*/  @!P0 SYNCS.PHASECHK.TRANS64 P0, [R5+URZ], R0 ;  /* 0x00000000050085a7 */ /* 0x000ee4000800007f */
[----:B---3--:R-:W-:Y:S05]  /*50a0*/  @!P0 BRA `(.L_x_124) ;  /* 0xfffffffc00f08947 */ /* 0x008fea000383ffff */
.L_x_118:
[----:B------:R-:W-:Y:S05]  /*50b0*/  BSYNC B0 ;  /* 0x0000000000007941 */ /* 0x000fea0003800000 */
.L_x_117:
[----:B------:R-:W-:Y:S05]  /*50c0*/  EXIT ;  /* 0x000000000000794d */ /* 0x000fea0003800000 */
.L_x_15:
[----:B-1----:R-:W-:-:S04]  /*50d0*/  IMAD.U32 R3, RZ, RZ, UR43 ;  /* 0x0000002bff037e24 */ /* 0x002fc8000f8e00ff */
[----:B------:R1:W2:Y:S03]  /*50e0*/  SYNCS.PHASECHK.TRANS64.TRYWAIT P0, [R3+URZ+-0x8], R0 ;  /* 0xfffff800030075a7 */ /* 0x0002a6000800017f */
[----:B--2---:R-:W-:Y:S05]  /*50f0*/  @!P0 NANOSLEEP.SYNCS 0x989680 ;  /* 0x009896800000895d */ /* 0x004fea0003900000 */
[----:B------:R-:W2:Y:S02]  /*5100*/  @!P0 SYNCS.PHASECHK.TRANS64 P0, [R3+URZ+-0x8], R0 ;  /* 0xfffff800030085a7 */ /* 0x000ea4000800007f */
[----:B--2---:R-:W-:Y:S05]  /*5110*/  @!P0 BRA `(.L_x_15) ;  /* 0xfffffffc00ec8947 */ /* 0x004fea000383ffff */
[----:B------:R-:W-:Y:S05]  /*5120*/  BRA `(.L_x_125) ;  /* 0xffffffc400187947 */ /* 0x000fea000383ffff */
.L_x_20:
[----:B--2---:R2:W3:Y:S02]  /*5130*/  SYNCS.PHASECHK.TRANS64.TRYWAIT P1, [R3+URZ], R0 ;  /* 0x00000000030075a7 */ /* 0x0044e4000802017f */
[----:B---3--:R-:W-:Y:S05]  /*5140*/  @!P1 NANOSLEEP.SYNCS 0x989680 ;  /* 0x009896800000995d */ /* 0x008fea0003900000 */
[----:B------:R-:W3:Y:S02]  /*5150*/  @!P1 SYNCS.PHASECHK.TRANS64 P1, [R3+URZ], R0 ;  /* 0x00000000030095a7 */ /* 0x000ee4000802007f */
[----:B---3--:R-:W-:Y:S05]  /*5160*/  @!P1 BRA `(.L_x_20) ;  /* 0xfffffffc00f09947 */ /* 0x008fea000383ffff */
[----:B------:R-:W-:Y:S05]  /*5170*/  BRA `(.L_x_19) ;  /* 0xffffffc400887947 */ /* 0x000fea000383ffff */
.L_x_25:
[----:B--2---:R-:W-:-:S04]  /*5180*/  IMAD.U32 R4, RZ, RZ, UR4 ;  /* 0x00000004ff047e24 */ /* 0x004fc8000f8e00ff */
[----:B------:R2:W3:Y:S03]  /*5190*/  SYNCS.PHASECHK.TRANS64.TRYWAIT P1, [R4+URZ], R3 ;  /* 0x00000003040075a7 */ /* 0x0004e6000802017f */
[----:B---3--:R-:W-:Y:S05]  /*51a0*/  @!P1 NANOSLEEP.SYNCS 0x989680 ;  /* 0x009896800000995d */ /* 0x008fea0003900000 */
[----:B------:R-:W3:Y:S02]  /*51b0*/  @!P1 SYNCS.PHASECHK.TRANS64 P1, [R4+URZ], R3 ;  /* 0x00000003040095a7 */ /* 0x000ee4000802007f */
[----:B---3--:R-:W-:Y:S05]  /*51c0*/  @!P1 BRA `(.L_x_25) ;  /* 0xfffffffc00ec9947 */ /* 0x008fea000383ffff */
[----:B------:R-:W-:Y:S05]  /*51d0*/  BRA `(.L_x_24) ;  /* 0xffffffc400e47947 */ /* 0x000fea000383ffff */
.L_x_31:
[----:B0-----:R-:W-:-:S04]  /*51e0*/  IMAD.U32 R3, RZ, RZ, UR43 ;  /* 0x0000002bff037e24 */ /* 0x001fc8000f8e00ff */
[----:B------:R0:W1:Y:S03]  /*51f0*/  SYNCS.PHASECHK.TRANS64.TRYWAIT P0, [R3+URZ+0x8], R0 ;  /* 0x00000800030075a7 */ /* 0x000066000800017f */
[----:B-1----:R-:W-:Y:S05]  /*5200*/  @!P0 NANOSLEEP.SYNCS 0x989680 ;  /* 0x009896800000895d */ /* 0x002fea0003900000 */
[----:B------:R-:W1:Y:S02]  /*5210*/  @!P0 SYNCS.PHASECHK.TRANS64 P0, [R3+URZ+0x8], R0 ;  /* 0x00000800030085a7 */ /* 0x000e64000800007f */
[----:B-1----:R-:W-:Y:S05]  /*5220*/  @!P0 BRA `(.L_x_31) ;  /* 0xfffffffc00ec8947 */ /* 0x002fea000383ffff */
[----:B------:R-:W-:Y:S05]  /*5230*/  BRA `(.L_x_126) ;  /* 0xffffffc800bc7947 */ /* 0x000fea000383ffff */
.L_x_104:
[----:B------:R-:W-:Y:S01]  /*5240*/  BSSY B1, `(.L_x_127) ;  /* 0x0000006000017945 */ /* 0x000fe20003800000 */
[----:B------:R-:W-:-:S07]  /*5250*/  IMAD.MOV.U32 R15, RZ, RZ, -0x1 ;  /* 0xffffffffff0f7424 */ /* 0x000fce00078e00ff */
[----:B-----5:R-:W-:Y:S05]  /*5260*/  WARPSYNC.COLLECTIVE R15, `(.L_x_128) ;  /* 0x000000000f0c7348 */ /* 0x020fea0003c00000 */
[----:B------:R-:W-:Y:S02]  /*5270*/  ELECT P6, UR62, PT ;  /* 0x00000000003e782f */ /* 0x000fe400038c0000 */
[----:B------:R-:W-:Y:S01]  /*5280*/  MOV R14, UR62 ;  /* 0x0000003e000e7c02 */ /* 0x000fe20008000f00 */
[----:B-----5:R-:W-:Y:S10]  /*5290*/  ENDCOLLECTIVE ;  /* 0x000000000000791b */ /* 0x020ff40003800000 */
.L_x_128:
[----:B------:R-:W-:Y:S05]  /*52a0*/  BSYNC B1 ;  /* 0x0000000000017941 */ /* 0x000fea0003800000 */
.L_x_127:
[----:B------:R-:W-:Y:S05]  /*52b0*/  BRA `(.L_x_129) ;  /* 0xffffffec00f07947 */ /* 0x000fea000383ffff */
.L_x_107:
[----:B-1----:R1:W2:Y:S02]  /*52c0*/  SYNCS.PHASECHK.TRANS64.TRYWAIT P1, [R11+URZ+0x28], R6 ;  /* 0x000028060b0075a7 */ /* 0x0022a4000802017f */
[----:B--2---:R-:W-:Y:S05]  /*52d0*/  @!P1 NANOSLEEP.SYNCS 0x989680 ;  /* 0x009896800000995d */ /* 0x004fea0003900000 */
[----:B------:R-:W2:Y:S02]  /*52e0*/  @!P1 SYNCS.PHASECHK.TRANS64 P1, [R11+URZ+0x28], R6 ;  /* 0x000028060b0095a7 */ /* 0x000ea4000802007f */
[----:B--2---:R-:W-:Y:S05]  /*52f0*/  @!P1 BRA `(.L_x_107) ;  /* 0xfffffffc00f09947 */ /* 0x004fea000383ffff */
[----:B------:R-:W-:Y:S05]  /*5300*/  BRA `(.L_x_130) ;  /* 0xfffffff000247947 */ /* 0x000fea000383ffff */
.L_x_116:
[----:B------:R-:W-:Y:S01]  /*5310*/  BSSY B0, `(.L_x_131) ;  /* 0x0000006000007945 */ /* 0x000fe20003800000 */
[----:B------:R-:W-:-:S07]  /*5320*/  IMAD.MOV.U32 R15, RZ, RZ, -0x1 ;  /* 0xffffffffff0f7424 */ /* 0x000fce00078e00ff */
[----:B-----5:R-:W-:Y:S05]  /*5330*/  WARPSYNC.COLLECTIVE R15, `(.L_x_132) ;  /* 0x000000000f0c7348 */ /* 0x020fea0003c00000 */
[----:B------:R-:W-:Y:S02]  /*5340*/  ELECT P6, UR62, PT ;  /* 0x00000000003e782f */ /* 0x000fe400038c0000 */
[----:B------:R-:W-:Y:S01]  /*5350*/  MOV R14, UR62 ;  /* 0x0000003e000e7c02 */ /* 0x000fe20008000f00 */
[----:B-----5:R-:W-:Y:S10]  /*5360*/  ENDCOLLECTIVE ;  /* 0x000000000000791b */ /* 0x020ff40003800000 */
.L_x_132:
[----:B------:R-:W-:Y:S05]  /*5370*/  BSYNC B0 ;  /* 0x0000000000007941 */ /* 0x000fea0003800000 */
.L_x_131:
[----:B------:R-:W-:Y:S05]  /*5380*/  BRA `(.L_x_133) ;  /* 0xfffffff800787947 */ /* 0x000fea000383ffff */
.L_x_120:
[----:B0-----:R0:W1:Y:S02]  /*5390*/  SYNCS.PHASECHK.TRANS64.TRYWAIT P0, [R7+URZ], R2 ;  /* 0x00000002070075a7 */ /* 0x001064000800017f */
[----:B-1----:R-:W-:Y:S05]  /*53a0*/  @!P0 NANOSLEEP.SYNCS 0x989680 ;  /* 0x009896800000895d */ /* 0x002fea0003900000 */
[----:B------:R-:W1:Y:S02]  /*53b0*/  @!P0 SYNCS.PHASECHK.TRANS64 P0, [R7+URZ], R2 ;  /* 0x00000002070085a7 */ /* 0x000e64000800007f */
[----:B-1----:R-:W-:Y:S05]  /*53c0*/  @!P0 BRA `(.L_x_120) ;  /* 0xfffffffc00f08947 */ /* 0x002fea000383ffff */
[----:B------:R-:W-:Y:S05]  /*53d0*/  BRA `(.L_x_134) ;  /* 0xfffffff800b87947 */ /* 0x000fea000383ffff */
.L_x_121:
[----:B0-----:R0:W1:Y:S02]  /*53e0*/  SYNCS.PHASECHK.TRANS64.TRYWAIT P0, [R6+URZ], R3 ;  /* 0x00000003060075a7 */ /* 0x001064000800017f */
[----:B-1----:R-:W-:Y:S05]  /*53f0*/  @!P0 NANOSLEEP.SYNCS 0x989680 ;  /* 0x009896800000895d */ /* 0x002fea0003900000 */
[----:B------:R-:W1:Y:S02]  /*5400*/  @!P0 SYNCS.PHASECHK.TRANS64 P0, [R6+URZ], R3 ;  /* 0x00000003060085a7 */ /* 0x000e64000800007f */
[----:B-1----:R-:W-:Y:S05]  /*5410*/  @!P0 BRA `(.L_x_121) ;  /* 0xfffffffc00f08947 */ /* 0x002fea000383ffff */
[----:B------:R-:W-:Y:S05]  /*5420*/  BRA `(.L_x_135) ;  /* 0xfffffff800c87947 */ /* 0x000fea000383ffff */
.L_x_122:
[----:B0-----:R0:W1:Y:S02]  /*5430*/  SYNCS.PHASECHK.TRANS64.TRYWAIT P0, [R7+URZ], R4 ;  /* 0x00000004070075a7 */ /* 0x001064000800017f */
[----:B-1----:R-:W-:Y:S05]  /*5440*/  @!P0 NANOSLEEP.SYNCS 0x989680 ;  /* 0x009896800000895d */ /* 0x002fea0003900000 */
[----:B------:R-:W1:Y:S02]  /*5450*/  @!P0 SYNCS.PHASECHK.TRANS64 P0, [R7+URZ], R4 ;  /* 0x00000004070085a7 */ /* 0x000e64000800007f */
[----:B-1----:R-:W-:Y:S05]  /*5460*/  @!P0 BRA `(.L_x_122) ;  /* 0xfffffffc00f08947 */ /* 0x002fea000383ffff */
[----:B------:R-:W-:Y:S05]  /*5470*/  BRA `(.L_x_136) ;  /* 0xfffffff800d87947 */ /* 0x000fea000383ffff */
.L_x_123:
[----:B-1----:R1:W2:Y:S02]  /*5480*/  SYNCS.PHASECHK.TRANS64.TRYWAIT P0, [R6+URZ], R3 ;  /* 0x00000003060075a7 */ /* 0x0022a4000800017f */
[----:B--2---:R-:W-:Y:S05]  /*5490*/  @!P0 NANOSLEEP.SYNCS 0x989680 ;  /* 0x009896800000895d */ /* 0x004fea0003900000 */
[----:B------:R-:W2:Y:S02]  /*54a0*/  @!P0 SYNCS.PHASECHK.TRANS64 P0, [R6+URZ], R3 ;  /* 0x00000003060085a7 */ /* 0x000ea4000800007f */
[----:B--2---:R-:W-:Y:S05]  /*54b0*/  @!P0 BRA `(.L_x_123) ;  /* 0xfffffffc00f08947 */ /* 0x004fea000383ffff */
[----:B------:R-:W-:Y:S05]  /*54c0*/  BRA `(.L_x_137) ;  /* 0xfffffff800e07947 */ /* 0x000fea000383ffff */
.L_x_138:
[----:B------:R-:W-:-:S00]  /*54d0*/  BRA `(.L_x_138) ;  /* 0xfffffffc00fc7947 */ /* 0x000fc0000383ffff */
[----:B------:R-:W-:-:S00]  /*54e0*/  NOP ;  /* 0x0000000000007918 */ /* 0x000fc00000000000 */
        /* <DEDUP_REMOVED lines=9> */
.L_x_139:


//--------------------- .nv.global.init           --------------------------
	.section	.nv.global.init,"aw",@progbits
.nv.global.init:
	.type		$str$22,@object
	.size		$str$22,($str$23 - $str$22)
$str$22:
        /*0000*/ 	.byte	0x6b, 0x5f, 0x74, 0x69, 0x6c, 0x65, 0x5f, 0x63, 0x6f, 0x75, 0x6e, 0x74, 0x20, 0x3e, 0x3d, 0x20
        /*0010*/ 	.byte	0x31, 0x00
	.type		$str$23,@object
	.size		$str$23,(__unnamed_1 - $str$23)
$str$23:
        /*0012*/ 	.byte	0x2f, 0x74, 0x6d, 0x70, 0x2f, 0x63, 0x75, 0x74, 0x6c, 0x61, 0x73, 0x73, 0x5f, 0x73, 0x77, 0x65
        /*0022*/ 	.byte	0x65, 0x70, 0x5f, 0x73, 0x72, 0x63, 0x2f, 0x69, 0x6e, 0x63, 0x6c, 0x75, 0x64, 0x65, 0x2f, 0x63
        /*0032*/ 	.byte	0x75, 0x74, 0x6c, 0x61, 0x73, 0x73, 0x2f, 0x67, 0x65, 0x6d, 0x6d, 0x2f, 0x63, 0x6f, 0x6c, 0x6c
        /*0042*/ 	.byte	0x65, 0x63, 0x74, 0x69, 0x76, 0x65, 0x2f, 0x73, 0x6d, 0x39, 0x30, 0x5f, 0x6d, 0x6d, 0x61, 0x5f
        /*0052*/ 	.byte	0x74, 0x6d, 0x61, 0x5f, 0x67, 0x6d, 0x6d, 0x61, 0x5f, 0x73, 0x73, 0x5f, 0x77, 0x61, 0x72, 0x70
        /*0062*/ 	.byte	0x73, 0x70, 0x65, 0x63, 0x69, 0x61, 0x6c, 0x69, 0x7a, 0x65, 0x64, 0x2e, 0x68, 0x70, 0x70, 0x00
	.type		__unnamed_1,@object
	.size		__unnamed_1,(.L_0 - __unnamed_1)
__unnamed_1:
        /*0072*/ 	.byte	0x76, 0x6f, 0x69, 0x64, 0x20, 0x63, 0x75, 0x74, 0x6c, 0x61, 0x73, 0x73, 0x3a, 0x3a, 0x67, 0x65
        /* <DEDUP_REMOVED lines=171> */
        /*0b32*/ 	.byte	0x65, 0x6e, 0x74, 0x69, 0x74, 0x79, 0x5d, 0x00
.L_0:


//--------------------- .nv.shared._ZN7cutlass13device_kernelINS_4gemm6kernel13GemmUniversalIN4cute5tupleIJiiiiEEENS1_10collective13CollectiveMmaINS1_34MainloopSm90TmaGmmaWarpSpecializedILi5ENS5_IJNS4_1CILi1EEESB_SB_EEENS1_32KernelTmaWarpSpecializedPingpongEEENS5_IJNSA_ILi64EEESF_NSA_ILi32EEEEEEaNS5_IJlSB_lEEEaSI_NS4_8TiledMMAINS4_8MMA_AtomIJNS4_4SM904GMMA26MMA_64x64x32_S32S8S8_SS_TNEEEENS4_6LayoutISC_NS5_IJNSA_ILi0EEESQ_SQ_EEEEENS5_IJNS4_10UnderscoreEST_ST_EEEEENS4_13SM90_TMA_LOADENS4_14ComposedLayoutINS4_7SwizzleILi1ELi4ELi3EEENS4_18smem_ptr_flag_bitsILi8EEENSP_INS5_IJNSA_ILi8EEESG_EEENS5_IJSG_SB_EEEEEEEvNS4_8identityESW_S16_vS17_EENS_8epilogue10collective6detail29Sm90TmaWarpSpecializedAdapterINS1A_15DefaultEpilogueIaSI_SI_NS19_6thread17LinearCombinationIaLi1EiiLNS1E_9ScaleType4KindE0ELNS_15FloatRoundStyleE2EaEENS1_15EpilogueDefaultEEEEEvvEEEEvNT_6ParamsE --------------------------
	.section	.nv.shared._ZN7cutlass13device_kernelINS_4gemm6kernel13GemmUniversalIN4cute5tupleIJiiiiEEENS1_10collective13CollectiveMmaINS1_34MainloopSm90TmaGmmaWarpSpecializedILi5ENS5_IJNS4_1CILi1EEESB_SB_EEENS1_32KernelTmaWarpSpecializedPingpongEEENS5_IJNSA_ILi64EEESF_NSA_ILi32EEEEEEaNS5_IJlSB_lEEEaSI_NS4_8TiledMMAINS4_8MMA_AtomIJNS4_4SM904GMMA26MMA_64x64x32_S32S8S8_SS_TNEEEENS4_6LayoutISC_NS5_IJNSA_ILi0EEESQ_SQ_EEEEENS5_IJNS4_10UnderscoreEST_ST_EEEEENS4_13SM90_TMA_LOADENS4_14ComposedLayoutINS4_7SwizzleILi1ELi4ELi3EEENS4_18smem_ptr_flag_bitsILi8EEENSP_INS5_IJNSA_ILi8EEESG_EEENS5_IJSG_SB_EEEEEEEvNS4_8identityESW_S16_vS17_EENS_8epilogue10collective6detail29Sm90TmaWarpSpecializedAdapterINS1A_15DefaultEpilogueIaSI_SI_NS19_6thread17LinearCombinationIaLi1EiiLNS1E_9ScaleType4KindE0ELNS_15FloatRoundStyleE2EaEENS1_15EpilogueDefaultEEEEEvvEEEEvNT_6ParamsE,"aw",@nobits
	.sectionflags	@""
	.align	16
	.zero		1024


//--------------------- .nv.shared.reserved.0     --------------------------
	.section	.nv.shared.reserved.0,"aw",@nobits
	.weak		__nv_reservedSMEM_offset_0_alias
	.size		__nv_reservedSMEM_offset_0_alias, 0, 0
	.other		__nv_reservedSMEM_offset_0_alias,@"STO_CUDA_RESERVED_SHARED STV_DEFAULT"
__nv_reservedSMEM_offset_0_alias:
	.zero		0


//--------------------- .nv.global                --------------------------
	.section	.nv.global,"aw",@nobits
.nv.global:
	.type		_ZN39_INTERNAL_7c4fa272_4_k_cu_88b2828d_46324cute1_E,@object
	.size		_ZN39_INTERNAL_7c4fa272_4_k_cu_88b2828d_46324cute1_E,(_ZN39_INTERNAL_7c4fa272_4_k_cu_88b2828d_46324cuda3std3__45__cpo6cbeginE - _ZN39_INTERNAL_7c4fa272_4_k_cu_88b2828d_46324cute1_E)
_ZN39_INTERNAL_7c4fa272_4_k_cu_88b2828d_46324cute1_E:
	.zero		1
	.type		_ZN39_INTERNAL_7c4fa272_4_k_cu_88b2828d_46324cuda3std3__45__cpo6cbeginE,@object
	.size		_ZN39_INTERNAL_7c4fa272_4_k_cu_88b2828d_46324cuda3std3__45__cpo6cbeginE,(_ZN39_INTERNAL_7c4fa272_4_k_cu_88b2828d_46324cuda3std3__48in_placeE - _ZN39_INTERNAL_7c4fa272_4_k_cu_88b2828d_46324cuda3std3__45__cpo6cbeginE)
_ZN39_INTERNAL_7c4fa272_4_k_cu_88b2828d_46324cuda3std3__45__cpo6cbeginE:
	.zero		1
	.type		_ZN39_INTERNAL_7c4fa272_4_k_cu_88b2828d_46324cuda3std3__48in_placeE,@object
	.size		_ZN39_INTERNAL_7c4fa272_4_k_cu_88b2828d_46324cuda3std3__48in_placeE,(_ZN39_INTERNAL_7c4fa272_4_k_cu_88b2828d_46324cuda3std6ranges3__45__cpo9iter_moveE - _ZN39_INTERNAL_7c4fa272_4_k_cu_88b2828d_46324cuda3std3__48in_placeE)
_ZN39_INTERNAL_7c4fa272_4_k_cu_88b2828d_46324cuda3std3__48in_placeE:
	.zero		1
	.type		_ZN39_INTERNAL_7c4fa272_4_k_cu_88b2828d_46324cuda3std6ranges3__45__cpo9iter_moveE,@object
	.size		_ZN39_INTERNAL_7c4fa272_4_k_cu_88b2828d_46324cuda3std6ranges3__45__cpo9iter_moveE,(_ZN39_INTERNAL_7c4fa272_4_k_cu_88b2828d_46324cuda3std3__45__cpo5beginE - _ZN39_INTERNAL_7c4fa272_4_k_cu_88b2828d_46324cuda3std6ranges3__45__cpo9iter_moveE)
_ZN39_INTERNAL_7c4fa272_4_k_cu_88b2828d_46324cuda3std6ranges3__45__cpo9iter_moveE:
	.zero		1
	.type		_ZN39_INTERNAL_7c4fa272_4_k_cu_88b2828d_46324cuda3std3__45__cpo5beginE,@object
	.size		_ZN39_INTERNAL_7c4fa272_4_k_cu_88b2828d_46324cuda3std3__45__cpo5beginE,(_ZN39_INTERNAL_7c4fa272_4_k_cu_88b2828d_46324cuda3std3__441_GLOBAL__N__7c4fa272_4_k_cu_88b2828d_46326ignoreE - _ZN39_INTERNAL_7c4fa272_4_k_cu_88b2828d_46324cuda3std3__45__cpo5beginE)
_ZN39_INTERNAL_7c4fa272_4_k_cu_88b2828d_46324cuda3std3__45__cpo5beginE:
	.zero		1
	.type		_ZN39_INTERNAL_7c4fa272_4_k_cu_88b2828d_46324cuda3std3__441_GLOBAL__N__7c4fa272_4_k_cu_88b2828d_46326ignoreE,@object
	.size		_ZN39_INTERNAL_7c4fa272_4_k_cu_88b2828d_46324cuda3std3__441_GLOBAL__N__7c4fa272_4_k_cu_88b2828d_46326ignoreE,(_ZN39_INTERNAL_7c4fa272_4_k_cu_88b2828d_46324cute7productE - _ZN39_INTERNAL_7c4fa272_4_k_cu_88b2828d_46324cuda3std3__441_GLOBAL__N__7c4fa272_4_k_cu_88b2828d_46326ignoreE)
_ZN39_INTERNAL_7c4fa272_4_k_cu_88b2828d_46324cuda3std3__441_GLOBAL__N__7c4fa272_4_k_cu_88b2828d_46326ignoreE:
	.zero		1
	.type		_ZN39_INTERNAL_7c4fa272_4_k_cu_88b2828d_46324cute7productE,@object
	.size		_ZN39_INTERNAL_7c4fa272_4_k_cu_88b2828d_46324cute7productE,(_ZN39_INTERNAL_7c4fa272_4_k_cu_88b2828d_46324cuda3std3__45__cpo3endE - _ZN39_INTERNAL_7c4fa272_4_k_cu_88b2828d_46324cute7productE)
_ZN39_INTERNAL_7c4fa272_4_k_cu_88b2828d_46324cute7productE:
	.zero		1
	.type		_ZN39_INTERNAL_7c4fa272_4_k_cu_88b2828d_46324cuda3std3__45__cpo3endE,@object
	.size		_ZN39_INTERNAL_7c4fa272_4_k_cu_88b2828d_46324cuda3std3__45__cpo3endE,(_ZN39_INTERNAL_7c4fa272_4_k_cu_88b2828d_46324cuda3std3__419piecewise_constructE - _ZN39_INTERNAL_7c4fa272_4_k_cu_88b2828d_46324cuda3std3__45__cpo3endE)
_ZN39_INTERNAL_7c4fa272_4_k_cu_88b2828d_46324cuda3std3__45__cpo3endE:
	.zero		1
	.type		_ZN39_INTERNAL_7c4fa272_4_k_cu_88b2828d_46324cuda3std3__419piecewise_constructE,@object
	.size		_ZN39_INTERNAL_7c4fa272_4_k_cu_88b2828d_46324cuda3std3__419piecewise_constructE,(_ZN39_INTERNAL_7c4fa272_4_k_cu_88b2828d_46324cuda3std3__45__cpo4cendE - _ZN39_INTERNAL_7c4fa272_4_k_cu_88b2828d_46324cuda3std3__419piecewise_constructE)
_ZN39_INTERNAL_7c4fa272_4_k_cu_88b2828d_46324cuda3std3__419piecewise_constructE:
	.zero		1
	.type		_ZN39_INTERNAL_7c4fa272_4_k_cu_88b2828d_46324cuda3std3__45__cpo4cendE,@object
	.size		_ZN39_INTERNAL_7c4fa272_4_k_cu_88b2828d_46324cuda3std3__45__cpo4cendE,(_ZN39_INTERNAL_7c4fa272_4_k_cu_88b2828d_46324cuda3std6ranges3__45__cpo4swapE - _ZN39_INTERNAL_7c4fa272_4_k_cu_88b2828d_46324cuda3std3__45__cpo4cendE)
_ZN39_INTERNAL_7c4fa272_4_k_cu_88b2828d_46324cuda3std3__45__cpo4cendE:
	.zero		1
	.type		_ZN39_INTERNAL_7c4fa272_4_k_cu_88b2828d_46324cuda3std6ranges3__45__cpo4swapE,@object
	.size		_ZN39_INTERNAL_7c4fa272_4_k_cu_88b2828d_46324cuda3std6ranges3__45__cpo4swapE,(.L_8 - _ZN39_INTERNAL_7c4fa272_4_k_cu_88b2828d_46324cuda3std6ranges3__45__cpo4swapE)
_ZN39_INTERNAL_7c4fa272_4_k_cu_88b2828d_46324cuda3std6ranges3__45__cpo4swapE:
	.zero		1
.L_8:


//--------------------- .nv.constant0._ZN7cutlass13device_kernelINS_4gemm6kernel13GemmUniversalIN4cute5tupleIJiiiiEEENS1_10collective13CollectiveMmaINS1_34MainloopSm90TmaGmmaWarpSpecializedILi5ENS5_IJNS4_1CILi1EEESB_SB_EEENS1_32KernelTmaWarpSpecializedPingpongEEENS5_IJNSA_ILi64EEESF_NSA_ILi32EEEEEEaNS5_IJlSB_lEEEaSI_NS4_8TiledMMAINS4_8MMA_AtomIJNS4_4SM904GMMA26MMA_64x64x32_S32S8S8_SS_TNEEEENS4_6LayoutISC_NS5_IJNSA_ILi0EEESQ_SQ_EEEEENS5_IJNS4_10UnderscoreEST_ST_EEEEENS4_13SM90_TMA_LOADENS4_14ComposedLayoutINS4_7SwizzleILi1ELi4ELi3EEENS4_18smem_ptr_flag_bitsILi8EEENSP_INS5_IJNSA_ILi8EEESG_EEENS5_IJSG_SB_EEEEEEEvNS4_8identityESW_S16_vS17_EENS_8epilogue10collective6detail29Sm90TmaWarpSpecializedAdapterINS1A_15DefaultEpilogueIaSI_SI_NS19_6thread17LinearCombinationIaLi1EiiLNS1E_9ScaleType4KindE0ELNS_15FloatRoundStyleE2EaEENS1_15EpilogueDefaultEEEEEvvEEEEvNT_6ParamsE --------------------------
	.section	.nv.constant0._ZN7cutlass13device_kernelINS_4gemm6kernel13GemmUniversalIN4cute5tupleIJiiiiEEENS1_10collective13CollectiveMmaINS1_34MainloopSm90TmaGmmaWarpSpecializedILi5ENS5_IJNS4_1CILi1EEESB_SB_EEENS1_32KernelTmaWarpSpecializedPingpongEEENS5_IJNSA_ILi64EEESF_NSA_ILi32EEEEEEaNS5_IJlSB_lEEEaSI_NS4_8TiledMMAINS4_8MMA_AtomIJNS4_4SM904GMMA26MMA_64x64x32_S32S8S8_SS_TNEEEENS4_6LayoutISC_NS5_IJNSA_ILi0EEESQ_SQ_EEEEENS5_IJNS4_10UnderscoreEST_ST_EEEEENS4_13SM90_TMA_LOADENS4_14ComposedLayoutINS4_7SwizzleILi1ELi4ELi3EEENS4_18smem_ptr_flag_bitsILi8EEENSP_INS5_IJNSA_ILi8EEESG_EEENS5_IJSG_SB_EEEEEEEvNS4_8identityESW_S16_vS17_EENS_8epilogue10collective6detail29Sm90TmaWarpSpecializedAdapterINS1A_15DefaultEpilogueIaSI_SI_NS19_6thread17LinearCombinationIaLi1EiiLNS1E_9ScaleType4KindE0ELNS_15FloatRoundStyleE2EaEENS1_15EpilogueDefaultEEEEEvvEEEEvNT_6ParamsE,"a",@progbits
	.sectionflags	@""
	.align	4
.nv.constant0._ZN7cutlass13device_kernelINS_4gemm6kernel13GemmUniversalIN4cute5tupleIJiiiiEEENS1_10collective13CollectiveMmaINS1_34MainloopSm90TmaGmmaWarpSpecializedILi5ENS5_IJNS4_1CILi1EEESB_SB_EEENS1_32KernelTmaWarpSpecializedPingpongEEENS5_IJNSA_ILi64EEESF_NSA_ILi32EEEEEEaNS5_IJlSB_lEEEaSI_NS4_8TiledMMAINS4_8MMA_AtomIJNS4_4SM904GMMA26MMA_64x64x32_S32S8S8_SS_TNEEEENS4_6LayoutISC_NS5_IJNSA_ILi0EEESQ_SQ_EEEEENS5_IJNS4_10UnderscoreEST_ST_EEEEENS4_13SM90_TMA_LOADENS4_14ComposedLayoutINS4_7SwizzleILi1ELi4ELi3EEENS4_18smem_ptr_flag_bitsILi8EEENSP_INS5_IJNSA_ILi8EEESG_EEENS5_IJSG_SB_EEEEEEEvNS4_8identityESW_S16_vS17_EENS_8epilogue10collective6detail29Sm90TmaWarpSpecializedAdapterINS1A_15DefaultEpilogueIaSI_SI_NS19_6thread17LinearCombinationIaLi1EiiLNS1E_9ScaleType4KindE0ELNS_15FloatRoundStyleE2EaEENS1_15EpilogueDefaultEEEEEvvEEEEvNT_6ParamsE:
	.zero		1664


//--------------------- SYMBOLS --------------------------

	.type		.nv.reservedSmem.offset0,@object
	.size		.nv.reservedSmem.offset0,0x4
	.type		__assertfail,@function
